	.target	sm_90a

	.elftype	@"ET_EXEC"


//--------------------- .note.nv.tkinfo           --------------------------
	.section	.note.nv.tkinfo,"",@"SHT_NOTE"
	.sectionflags	@"SHF_NOTE_NV_TKINFO"
	.tkinfo
        /*0018*/ 	.word	0x00000002
        /*0030*/ 	.string	""
        /*0030*/ 	.string	"ptxas"
        /*0030*/ 	.string	"Cuda compilation tools, release 13.0, V13.0.88"
        /*0030*/ 	.string	"Build cuda_13.0.r13.0/compiler.36424714_0"
        /*0030*/ 	.string	"-arch sm_90a -m 64 "



//--------------------- .note.nv.cuinfo           --------------------------
	.section	.note.nv.cuinfo,"",@"SHT_NOTE"
	.sectionflags	@"SHF_NOTE_NV_CUINFO"
        /*0018*/ 	.short	0x0002
        /*001a*/ 	.short	0x005a
        /*001c*/ 	.short	0x0082
	.zero		2


//--------------------- .nv.info                  --------------------------
	.section	.nv.info,"",@"SHT_CUDA_INFO"
	.align	4


	//----- nvinfo : EIATTR_REGCOUNT
	.align		4
        /*0000*/ 	.byte	0x04, 0x2f
        /*0002*/ 	.short	(.L_15 - .L_14)
	.align		4
.L_14:
        /*0004*/ 	.word	index@(_ZN7cutlass13device_kernelINS_4fmha6kernel28FmhaKernelTmaWarpSpecializedINS1_10collective30FmhaMainloopTmaWarpSpecializedINS_10bfloat16_tEffN4cute5tupleIJNS7_1CILi128EEESA_NS9_ILi64EEEEEENS8_IJiNS9_ILi1EEENS8_IJiiEEEEEESF_SF_NS4_14ResidualFusionEJEEENS4_15FmhaFwdEpilogueIS6_fNS8_IJSB_SB_SA_EEEEENS2_23IndividualTileSchedulerEJEEEEEvNT_6ParamsE)
        /*0008*/ 	.word	0x000000a8


	//----- nvinfo : EIATTR_FRAME_SIZE
	.align		4
.L_15:
        /*000c*/ 	.byte	0x04, 0x11
        /*000e*/ 	.short	(.L_17 - .L_16)
	.align		4
.L_16:
        /*0010*/ 	.word	index@($__internal_0_$__cuda_sm20_rcp_rn_f32_slowpath)
        /*0014*/ 	.word	0x00000000


	//----- nvinfo : EIATTR_FRAME_SIZE
	.align		4
.L_17:
        /*0018*/ 	.byte	0x04, 0x11
        /*001a*/ 	.short	(.L_19 - .L_18)
	.align		4
.L_18:
        /*001c*/ 	.word	index@(_ZN7cutlass13device_kernelINS_4fmha6kernel28FmhaKernelTmaWarpSpecializedINS1_10collective30FmhaMainloopTmaWarpSpecializedINS_10bfloat16_tEffN4cute5tupleIJNS7_1CILi128EEESA_NS9_ILi64EEEEEENS8_IJiNS9_ILi1EEENS8_IJiiEEEEEESF_SF_NS4_14ResidualFusionEJEEENS4_15FmhaFwdEpilogueIS6_fNS8_IJSB_SB_SA_EEEEENS2_23IndividualTileSchedulerEJEEEEEvNT_6ParamsE)
        /*0020*/ 	.word	0x00000000


	//----- nvinfo : EIATTR_MIN_STACK_SIZE
	.align		4
.L_19:
        /*0024*/ 	.byte	0x04, 0x12
        /*0026*/ 	.short	(.L_21 - .L_20)
	.align		4
.L_20:
        /*0028*/ 	.word	index@(_ZN7cutlass13device_kernelINS_4fmha6kernel28FmhaKernelTmaWarpSpecializedINS1_10collective30FmhaMainloopTmaWarpSpecializedINS_10bfloat16_tEffN4cute5tupleIJNS7_1CILi128EEESA_NS9_ILi64EEEEEENS8_IJiNS9_ILi1EEENS8_IJiiEEEEEESF_SF_NS4_14ResidualFusionEJEEENS4_15FmhaFwdEpilogueIS6_fNS8_IJSB_SB_SA_EEEEENS2_23IndividualTileSchedulerEJEEEEEvNT_6ParamsE)
        /*002c*/ 	.word	0x00000000
.L_21:


//--------------------- .nv.compat                --------------------------
	.section	.nv.compat,"",@"SHT_CUDA_COMPAT_INFO"
	.align	4
        /*0000*/ 	.byte	0x02, 0x09, 0x01, 0x00, 0x02, 0x02, 0x04, 0x00, 0x02, 0x05, 0x05, 0x00, 0x03, 0x07, 0x01, 0x01
        /*0010*/ 	.byte	0x02, 0x03, 0x01, 0x00, 0x02, 0x06, 0x01, 0x00, 0x04, 0x0b, 0x08, 0x00, 0x00, 0x00, 0x00, 0x00
        /*0020*/ 	.byte	0x00, 0x00, 0x00, 0x00


//--------------------- .nv.info._ZN7cutlass13device_kernelINS_4fmha6kernel28FmhaKernelTmaWarpSpecializedINS1_10collective30FmhaMainloopTmaWarpSpecializedINS_10bfloat16_tEffN4cute5tupleIJNS7_1CILi128EEESA_NS9_ILi64EEEEEENS8_IJiNS9_ILi1EEENS8_IJiiEEEEEESF_SF_NS4_14ResidualFusionEJEEENS4_15FmhaFwdEpilogueIS6_fNS8_IJSB_SB_SA_EEEEENS2_23IndividualTileSchedulerEJEEEEEvNT_6ParamsE --------------------------
	.section	.nv.info._ZN7cutlass13device_kernelINS_4fmha6kernel28FmhaKernelTmaWarpSpecializedINS1_10collective30FmhaMainloopTmaWarpSpecializedINS_10bfloat16_tEffN4cute5tupleIJNS7_1CILi128EEESA_NS9_ILi64EEEEEENS8_IJiNS9_ILi1EEENS8_IJiiEEEEEESF_SF_NS4_14ResidualFusionEJEEENS4_15FmhaFwdEpilogueIS6_fNS8_IJSB_SB_SA_EEEEENS2_23IndividualTileSchedulerEJEEEEEvNT_6ParamsE,"",@"SHT_CUDA_INFO"
	.sectionflags	@""
	.align	4


	//----- nvinfo : EIATTR_CUDA_API_VERSION
	.align		4
        /*0000*/ 	.byte	0x04, 0x37
        /*0002*/ 	.short	(.L_23 - .L_22)
.L_22:
        /*0004*/ 	.word	0x00000082


	//----- nvinfo : EIATTR_KPARAM_INFO
	.align		4
.L_23:
        /*0008*/ 	.byte	0x04, 0x17
        /*000a*/ 	.short	(.L_25 - .L_24)
.L_24:
        /*000c*/ 	.word	0x00000000
        /*0010*/ 	.short	0x0000
        /*0012*/ 	.short	0x0070
        /*0014*/ 	.byte	0x00, 0xf0, 0x01, 0x20


	//----- nvinfo : EIATTR_SPARSE_MMA_MASK
	.align		4
.L_25:
        /*0018*/ 	.byte	0x03, 0x50
        /*001a*/ 	.short	0x0000


	//----- nvinfo : EIATTR_MAXREG_COUNT
	.align		4
        /*001c*/ 	.byte	0x03, 0x1b
        /*001e*/ 	.short	0x00a8


	//----- nvinfo : EIATTR_NUM_BARRIERS
	.align		4
        /*0020*/ 	.byte	0x02, 0x4c
        /*0022*/ 	.byte	0x02
	.zero		1


	//----- nvinfo : EIATTR_EXTERNS
	.align		4
        /*0024*/ 	.byte	0x04, 0x0f
        /*0026*/ 	.short	(.L_27 - .L_26)


	//   ....[0]....
	.align		4
.L_26:
        /*0028*/ 	.word	index@(__assertfail)


	//----- nvinfo : EIATTR_MERCURY_ISA_VERSION
	.align		4
.L_27:
        /*002c*/ 	.byte	0x03, 0x5f
        /*002e*/ 	.short	0x0101


	//----- nvinfo : EIATTR_INT_WARP_WIDE_INSTR_OFFSETS
	.align		4
        /*0030*/ 	.byte	0x04, 0x31
        /*0032*/ 	.short	(.L_29 - .L_28)


	//   ....[0]....
.L_28:
        /*0034*/ 	.word	0x000006f0


	//   ....[1]....
        /*0038*/ 	.word	0x00000700


	//   ....[2]....
        /*003c*/ 	.word	0x00000710


	//   ....[3]....
        /*0040*/ 	.word	0x00000720


	//   ....[4]....
        /*0044*/ 	.word	0x00000790


	//----- nvinfo : EIATTR_COOP_GROUP_MASK_REGIDS
	.align		4
.L_29:
        /*0048*/ 	.byte	0x04, 0x29
        /*004a*/ 	.short	(.L_31 - .L_30)


	//   ....[0]....
.L_30:
        /*004c*/ 	.word	0xffffffff


	//   ....[1]....
        /*0050*/ 	.word	0xffffffff


	//   ....[2]....
        /*0054*/ 	.word	0xffffffff


	//   ....[3]....
        /*0058*/ 	.word	0xffffffff


	//   ....[4]....
        /*005c*/ 	.word	0xffffffff


	//   ....[5]....
        /*0060*/ 	.word	0xffffffff


	//   ....[6]....
        /*0064*/ 	.word	0xffffffff


	//   ....[7]....
        /*0068*/ 	.word	0xffffffff


	//   ....[8]....
        /*006c*/ 	.word	0xffffffff


	//   ....[9]....
        /*0070*/ 	.word	0xffffffff


	//   ....[10]....
        /*0074*/ 	.word	0xffffffff


	//   ....[11]....
        /*0078*/ 	.word	0xffffffff


	//   ....[12]....
        /*007c*/ 	.word	0xffffffff


	//   ....[13]....
        /*0080*/ 	.word	0xffffffff


	//   ....[14]....
        /*0084*/ 	.word	0xffffffff


	//   ....[15]....
        /*0088*/ 	.word	0xffffffff


	//   ....[16]....
        /*008c*/ 	.word	0xffffffff


	//   ....[17]....
        /*0090*/ 	.word	0xffffffff


	//   ....[18]....
        /*0094*/ 	.word	0xffffffff


	//   ....[19]....
        /*0098*/ 	.word	0xffffffff


	//   ....[20]....
        /*009c*/ 	.word	0xffffffff


	//   ....[21]....
        /*00a0*/ 	.word	0xffffffff


	//----- nvinfo : EIATTR_COOP_GROUP_INSTR_OFFSETS
	.align		4
.L_31:
        /*00a4*/ 	.byte	0x04, 0x28
        /*00a6*/ 	.short	(.L_33 - .L_32)


	//   ....[0]....
.L_32:
        /*00a8*/ 	.word	0x00000050


	//   ....[1]....
        /*00ac*/ 	.word	0x00000080


	//   ....[2]....
        /*00b0*/ 	.word	0x000001b0


	//   ....[3]....
        /*00b4*/ 	.word	0x00000370


	//   ....[4]....
        /*00b8*/ 	.word	0x00000530


	//   ....[5]....
        /*00bc*/ 	.word	0x00000690


	//   ....[6]....
        /*00c0*/ 	.word	0x00001ab0


	//   ....[7]....
        /*00c4*/ 	.word	0x00001b80


	//   ....[8]....
        /*00c8*/ 	.word	0x000023e0


	//   ....[9]....
        /*00cc*/ 	.word	0x00002520


	//   ....[10]....
        /*00d0*/ 	.word	0x000040f0


	//   ....[11]....
        /*00d4*/ 	.word	0x00004110


	//   ....[12]....
        /*00d8*/ 	.word	0x000049a0


	//   ....[13]....
        /*00dc*/ 	.word	0x00004ae0


	//   ....[14]....
        /*00e0*/ 	.word	0x000071b0


	//   ....[15]....
        /*00e4*/ 	.word	0x000072b0


	//   ....[16]....
        /*00e8*/ 	.word	0x00007bf0


	//   ....[17]....
        /*00ec*/ 	.word	0x00007d20


	//   ....[18]....
        /*00f0*/ 	.word	0x00009750


	//   ....[19]....
        /*00f4*/ 	.word	0x00009790


	//   ....[20]....
        /*00f8*/ 	.word	0x000097e0


	//   ....[21]....
        /*00fc*/ 	.word	0x000097f0


	//----- nvinfo : EIATTR_REG_RECONFIG
	.align		4
.L_33:
        /*0100*/ 	.byte	0x01, 0x54
	.zero		2


	//----- nvinfo : EIATTR_SYSCALL_OFFSETS
	.align		4
        /*0104*/ 	.byte	0x04, 0x46
        /*0106*/ 	.short	(.L_35 - .L_34)


	//   ....[0]....
.L_34:
        /*0108*/ 	.word	0x0000a1b0


	//   ....[1]....
        /*010c*/ 	.word	0x0000a310


	//----- nvinfo : EIATTR_MBARRIER_INSTR_OFFSETS
	.align		4
.L_35:
        /*0110*/ 	.byte	0x04, 0x39
        /*0112*/ 	.short	(.L_37 - .L_36)


	//   ....[0]....
.L_36:
        /*0114*/ 	.word	0x00000320
        /*0118*/ 	.word	0x000000ff
        /*011c*/ 	.word	0x00018050
        /*0120*/ 	.short	0x0100
        /*0122*/ 	.byte	0x0b
	.zero		1


	//   ....[1]....
        /*0124*/ 	.word	0x00000330
        /*0128*/ 	.word	0x000000ff
        /*012c*/ 	.word	0x00018060
        /*0130*/ 	.short	0x0100
        /*0132*/ 	.byte	0x0b
	.zero		1


	//   ....[2]....
        /*0134*/ 	.word	0x00000340
        /*0138*/ 	.word	0x000000ff
        /*013c*/ 	.word	0x00018058
        /*0140*/ 	.short	0x0100
        /*0142*/ 	.byte	0x0b
	.zero		1


	//   ....[3]....
        /*0144*/ 	.word	0x00000350
        /*0148*/ 	.word	0x000000ff
        /*014c*/ 	.word	0x00018068
        /*0150*/ 	.short	0x0100
        /*0152*/ 	.byte	0x0b
	.zero		1


	//   ....[4]....
        /*0154*/ 	.word	0x00000480
        /*0158*/ 	.word	0x000000ff
        /*015c*/ 	.word	0x00018000
        /*0160*/ 	.short	0x0100
        /*0162*/ 	.byte	0x0b
	.zero		1


	//   ....[5]....
        /*0164*/ 	.word	0x00000490
        /*0168*/ 	.word	0x000000ff
        /*016c*/ 	.word	0x00018028
        /*0170*/ 	.short	0x0100
        /*0172*/ 	.byte	0x0b
	.zero		1


	//   ....[6]....
        /*0174*/ 	.word	0x000004a0
        /*0178*/ 	.word	0x000000ff
        /*017c*/ 	.word	0x00018008
        /*0180*/ 	.short	0x0100
        /*0182*/ 	.byte	0x0b
	.zero		1


	//   ....[7]....
        /*0184*/ 	.word	0x000004b0
        /*0188*/ 	.word	0x000000ff
        /*018c*/ 	.word	0x00018030
        /*0190*/ 	.short	0x0100
        /*0192*/ 	.byte	0x0b
	.zero		1


	//   ....[8]....
        /*0194*/ 	.word	0x000004c0
        /*0198*/ 	.word	0x000000ff
        /*019c*/ 	.word	0x00018010
        /*01a0*/ 	.short	0x0100
        /*01a2*/ 	.byte	0x0b
	.zero		1


	//   ....[9]....
        /*01a4*/ 	.word	0x000004d0
        /*01a8*/ 	.word	0x000000ff
        /*01ac*/ 	.word	0x00018038
        /*01b0*/ 	.short	0x0100
        /*01b2*/ 	.byte	0x0b
	.zero		1


	//   ....[10]....
        /*01b4*/ 	.word	0x000004e0
        /*01b8*/ 	.word	0x000000ff
        /*01bc*/ 	.word	0x00018018
        /*01c0*/ 	.short	0x0100
        /*01c2*/ 	.byte	0x0b
	.zero		1


	//   ....[11]....
        /*01c4*/ 	.word	0x000004f0
        /*01c8*/ 	.word	0x000000ff
        /*01cc*/ 	.word	0x00018040
        /*01d0*/ 	.short	0x0100
        /*01d2*/ 	.byte	0x0b
	.zero		1


	//   ....[12]....
        /*01d4*/ 	.word	0x00000500
        /*01d8*/ 	.word	0x000000ff
        /*01dc*/ 	.word	0x00018020
        /*01e0*/ 	.short	0x0100
        /*01e2*/ 	.byte	0x0b
	.zero		1


	//   ....[13]....
        /*01e4*/ 	.word	0x00000510
        /*01e8*/ 	.word	0x000000ff
        /*01ec*/ 	.word	0x00018048
        /*01f0*/ 	.short	0x0100
        /*01f2*/ 	.byte	0x0b
	.zero		1


	//   ....[14]....
        /*01f4*/ 	.word	0x00000640
        /*01f8*/ 	.word	0x000000ff
        /*01fc*/ 	.word	0x00018070
        /*0200*/ 	.short	0x0100
        /*0202*/ 	.byte	0x0b
	.zero		1


	//   ....[15]....
        /*0204*/ 	.word	0x00000650
        /*0208*/ 	.word	0x000000ff
        /*020c*/ 	.word	0x00018080
        /*0210*/ 	.short	0x0100
        /*0212*/ 	.byte	0x0b
	.zero		1


	//   ....[16]....
        /*0214*/ 	.word	0x00000660
        /*0218*/ 	.word	0x000000ff
        /*021c*/ 	.word	0x00018078
        /*0220*/ 	.short	0x0100
        /*0222*/ 	.byte	0x0b
	.zero		1


	//   ....[17]....
        /*0224*/ 	.word	0x00000670
        /*0228*/ 	.word	0x000000ff
        /*022c*/ 	.word	0x00018088
        /*0230*/ 	.short	0x0100
        /*0232*/ 	.byte	0x0b
	.zero		1


	//   ....[18]....
        /*0234*/ 	.word	0x000007b0
        /*0238*/ 	.word	0x000000ff
        /*023c*/ 	.word	0x00018090
        /*0240*/ 	.short	0x0100
        /*0242*/ 	.byte	0x08
	.zero		1


	//   ....[19]....
        /*0244*/ 	.word	0x000007c0
        /*0248*/ 	.word	0x000000ff
        /*024c*/ 	.word	0x00018098
        /*0250*/ 	.short	0x0100
        /*0252*/ 	.byte	0x08
	.zero		1


	//   ....[20]....
        /*0254*/ 	.word	0x000007d0
        /*0258*/ 	.word	0x000000ff
        /*025c*/ 	.word	0x000180a0
        /*0260*/ 	.short	0x0100
        /*0262*/ 	.byte	0x08
	.zero		1


	//   ....[21]....
        /*0264*/ 	.word	0x000007e0
        /*0268*/ 	.word	0x000000ff
        /*026c*/ 	.word	0x000180a8
        /*0270*/ 	.short	0x0100
        /*0272*/ 	.byte	0x08
	.zero		1


	//   ....[22]....
        /*0274*/ 	.word	0x000008e0
        /*0278*/ 	.word	0x000000ff
        /*027c*/ 	.word	0x000180c0
        /*0280*/ 	.short	0x0100
        /*0282*/ 	.byte	0x0b
	.zero		1


	//   ....[23]....
        /*0284*/ 	.word	0x000008f0
        /*0288*/ 	.word	0x000000ff
        /*028c*/ 	.word	0x000180d0
        /*0290*/ 	.short	0x0100
        /*0292*/ 	.byte	0x0b
	.zero		1


	//   ....[24]....
        /*0294*/ 	.word	0x00000900
        /*0298*/ 	.word	0x000000ff
        /*029c*/ 	.word	0x000180c8
        /*02a0*/ 	.short	0x0100
        /*02a2*/ 	.byte	0x0b
	.zero		1


	//   ....[25]....
        /*02a4*/ 	.word	0x00000910
        /*02a8*/ 	.word	0x000000ff
        /*02ac*/ 	.word	0x000180d8
        /*02b0*/ 	.short	0x0100
        /*02b2*/ 	.byte	0x0b
	.zero		1


	//   ....[26]....
        /*02b4*/ 	.word	0x00000d90
        /*02b8*/ 	.word	0x000000ff
        /*02bc*/ 	.word	0x00018050
        /*02c0*/ 	.short	0x010a
        /*02c2*/ 	.byte	0x06
	.zero		1


	//   ....[27]....
        /*02c4*/ 	.word	0x00000e10
        /*02c8*/ 	.word	0x000000ff
        /*02cc*/ 	.word	0x00018000
        /*02d0*/ 	.short	0x010a
        /*02d2*/ 	.byte	0x25
	.zero		1


	//   ....[28]....
        /*02d4*/ 	.word	0x00000e60
        /*02d8*/ 	.word	0x000000ff
        /*02dc*/ 	.word	0xfffffff8
        /*02e0*/ 	.short	0x010a
        /*02e2*/ 	.byte	0x17
	.zero		1


	//   ....[29]....
        /*02e4*/ 	.word	0x00003640
        /*02e8*/ 	.word	0x00000000
        /*02ec*/ 	.word	0x00000000
        /*02f0*/ 	.short	0x0101
        /*02f2*/ 	.byte	0x15
	.zero		1


	//   ....[30]....
        /*02f4*/ 	.word	0x00003840
        /*02f8*/ 	.word	0x000000ff
        /*02fc*/ 	.word	0x00018008
        /*0300*/ 	.short	0x010a
        /*0302*/ 	.byte	0x25
	.zero		1


	//   ....[31]....
        /*0304*/ 	.word	0x00003b80
        /*0308*/ 	.word	0x000000ff
        /*030c*/ 	.word	0x00000000
        /*0310*/ 	.short	0x0101
        /*0312*/ 	.byte	0x06
	.zero		1


	//   ....[32]....
        /*0314*/ 	.word	0x00003d00
        /*0318*/ 	.word	0x000000ff
        /*031c*/ 	.word	0x00018000
        /*0320*/ 	.short	0x010a
        /*0322*/ 	.byte	0x06
	.zero		1


	//   ....[33]....
        /*0324*/ 	.word	0x00005d20
        /*0328*/ 	.word	0x000000ff
        /*032c*/ 	.word	0x00018000
        /*0330*/ 	.short	0x010a
        /*0332*/ 	.byte	0x06
	.zero		1


	//   ....[34]....
        /*0334*/ 	.word	0x000060c0
        /*0338*/ 	.word	0x000000ff
        /*033c*/ 	.word	0x00018000
        /*0340*/ 	.short	0x010a
        /*0342*/ 	.byte	0x06
	.zero		1


	//   ....[35]....
        /*0344*/ 	.word	0x000063c0
        /*0348*/ 	.word	0x000000ff
        /*034c*/ 	.word	0x00000000
        /*0350*/ 	.short	0x0101
        /*0352*/ 	.byte	0x06
	.zero		1


	//   ....[36]....
        /*0354*/ 	.word	0x00006470
        /*0358*/ 	.word	0x000000ff
        /*035c*/ 	.word	0x00000000
        /*0360*/ 	.short	0x0101
        /*0362*/ 	.byte	0x06
	.zero		1


	//   ....[37]....
        /*0364*/ 	.word	0x00006620
        /*0368*/ 	.word	0x000000ff
        /*036c*/ 	.word	0x00018000
        /*0370*/ 	.short	0x010a
        /*0372*/ 	.byte	0x06
	.zero		1


	//   ....[38]....
        /*0374*/ 	.word	0x00008f30
        /*0378*/ 	.word	0x000000ff
        /*037c*/ 	.word	0x00018000
        /*0380*/ 	.short	0x010a
        /*0382*/ 	.byte	0x06
	.zero		1


	//   ....[39]....
        /*0384*/ 	.word	0x00009290
        /*0388*/ 	.word	0x000000ff
        /*038c*/ 	.word	0x00018000
        /*0390*/ 	.short	0x010a
        /*0392*/ 	.byte	0x06
	.zero		1


	//   ....[40]....
        /*0394*/ 	.word	0x00009590
        /*0398*/ 	.word	0x000000ff
        /*039c*/ 	.word	0x00000000
        /*03a0*/ 	.short	0x0101
        /*03a2*/ 	.byte	0x06
	.zero		1


	//   ....[41]....
        /*03a4*/ 	.word	0x00009640
        /*03a8*/ 	.word	0x000000ff
        /*03ac*/ 	.word	0x00000000
        /*03b0*/ 	.short	0x0101
        /*03b2*/ 	.byte	0x06
	.zero		1


	//   ....[42]....
        /*03b4*/ 	.word	0x00009ce0
        /*03b8*/ 	.word	0x000000ff
        /*03bc*/ 	.word	0x00000008
        /*03c0*/ 	.short	0x010a
        /*03c2*/ 	.byte	0x17
	.zero		1


	//   ....[43]....
        /*03c4*/ 	.word	0x0000ab10
        /*03c8*/ 	.word	0x00000000
        /*03cc*/ 	.word	0x00018090
        /*03d0*/ 	.short	0x0101
        /*03d2*/ 	.byte	0x25
	.zero		1


	//   ....[44]....
        /*03d4*/ 	.word	0x0000ac60
        /*03d8*/ 	.word	0x00000004
        /*03dc*/ 	.word	0x00018060
        /*03e0*/ 	.short	0x010a
        /*03e2*/ 	.byte	0x3f
	.zero		1


	//   ....[45]....
        /*03e4*/ 	.word	0x0000aec0
        /*03e8*/ 	.word	0x00000005
        /*03ec*/ 	.word	0x00018028
        /*03f0*/ 	.short	0x010a
        /*03f2*/ 	.byte	0x3f
	.zero		1


	//   ....[46]....
        /*03f4*/ 	.word	0x0000b100
        /*03f8*/ 	.word	0x00000005
        /*03fc*/ 	.word	0x00018060
        /*0400*/ 	.short	0x010a
        /*0402*/ 	.byte	0x3f
	.zero		1


	//   ....[47]....
        /*0404*/ 	.word	0x0000b370
        /*0408*/ 	.word	0x00000004
        /*040c*/ 	.word	0x00018028
        /*0410*/ 	.short	0x010a
        /*0412*/ 	.byte	0x3f
	.zero		1


	//   ....[48]....
        /*0414*/ 	.word	0x0000b6a0
        /*0418*/ 	.word	0x00000006
        /*041c*/ 	.word	0x00018028
        /*0420*/ 	.short	0x010a
        /*0422*/ 	.byte	0x3f
	.zero		1


	//   ....[49]....
        /*0424*/ 	.word	0x0000b910
        /*0428*/ 	.word	0x00000006
        /*042c*/ 	.word	0x00018028
        /*0430*/ 	.short	0x010a
        /*0432*/ 	.byte	0x3f
	.zero		1


	//   ....[50]....
        /*0434*/ 	.word	0x0000bb70
        /*0438*/ 	.word	0x00000005
        /*043c*/ 	.word	0x00018050
        /*0440*/ 	.short	0x010a
        /*0442*/ 	.byte	0x3f
	.zero		1


	//   ....[51]....
        /*0444*/ 	.word	0x0000bbd0
        /*0448*/ 	.word	0x00000000
        /*044c*/ 	.word	0x00018000
        /*0450*/ 	.short	0x010a
        /*0452*/ 	.byte	0x3f
	.zero		1


	//   ....[52]....
        /*0454*/ 	.word	0x0000bc30
        /*0458*/ 	.word	0x00000005
        /*045c*/ 	.word	0xfffffff8
        /*0460*/ 	.short	0x010a
        /*0462*/ 	.byte	0x3f
	.zero		1


	//   ....[53]....
        /*0464*/ 	.word	0x0000bc90
        /*0468*/ 	.word	0x00000008
        /*046c*/ 	.word	0x00018008
        /*0470*/ 	.short	0x010a
        /*0472*/ 	.byte	0x3f
	.zero		1


	//   ....[54]....
        /*0474*/ 	.word	0x0000bcf0
        /*0478*/ 	.word	0x00000005
        /*047c*/ 	.word	0x00018000
        /*0480*/ 	.short	0x010a
        /*0482*/ 	.byte	0x3f
	.zero		1


	//   ....[55]....
        /*0484*/ 	.word	0x0000bd50
        /*0488*/ 	.word	0x00000008
        /*048c*/ 	.word	0x00018000
        /*0490*/ 	.short	0x010a
        /*0492*/ 	.byte	0x3f
	.zero		1


	//   ....[56]....
        /*0494*/ 	.word	0x0000bdb0
        /*0498*/ 	.word	0x00000005
        /*049c*/ 	.word	0x00018000
        /*04a0*/ 	.short	0x010a
        /*04a2*/ 	.byte	0x3f
	.zero		1


	//   ....[57]....
        /*04a4*/ 	.word	0x0000be10
        /*04a8*/ 	.word	0x00000008
        /*04ac*/ 	.word	0x00018000
        /*04b0*/ 	.short	0x010a
        /*04b2*/ 	.byte	0x3f
	.zero		1


	//   ....[58]....
        /*04b4*/ 	.word	0x0000be70
        /*04b8*/ 	.word	0x00000003
        /*04bc*/ 	.word	0x00000008
        /*04c0*/ 	.short	0x010a
        /*04c2*/ 	.byte	0x3f
	.zero		1


	//   ....[59]....
        /*04c4*/ 	.word	0x0000bec0
        /*04c8*/ 	.word	0x00000004
        /*04cc*/ 	.word	0x00018060
        /*04d0*/ 	.short	0x010a
        /*04d2*/ 	.byte	0x3f
	.zero		1


	//   ....[60]....
        /*04d4*/ 	.word	0x0000bf10
        /*04d8*/ 	.word	0x00000005
        /*04dc*/ 	.word	0x00018028
        /*04e0*/ 	.short	0x010a
        /*04e2*/ 	.byte	0x3f
	.zero		1


	//   ....[61]....
        /*04e4*/ 	.word	0x0000bf60
        /*04e8*/ 	.word	0x00000005
        /*04ec*/ 	.word	0x00018060
        /*04f0*/ 	.short	0x010a
        /*04f2*/ 	.byte	0x3f
	.zero		1


	//   ....[62]....
        /*04f4*/ 	.word	0x0000bfb0
        /*04f8*/ 	.word	0x00000004
        /*04fc*/ 	.word	0x00018028
        /*0500*/ 	.short	0x010a
        /*0502*/ 	.byte	0x3f
	.zero		1


	//   ....[63]....
        /*0504*/ 	.word	0x0000c000
        /*0508*/ 	.word	0x00000006
        /*050c*/ 	.word	0x00018028
        /*0510*/ 	.short	0x010a
        /*0512*/ 	.byte	0x3f
	.zero		1


	//   ....[64]....
        /*0514*/ 	.word	0x0000c050
        /*0518*/ 	.word	0x00000006
        /*051c*/ 	.word	0x00018028
        /*0520*/ 	.short	0x010a
        /*0522*/ 	.byte	0x3f
	.zero		1


	//----- nvinfo : EIATTR_NUM_MBARRIERS
	.align		4
.L_37:
        /*0524*/ 	.byte	0x03, 0x38
        /*0526*/ 	.short	0x001a


	//----- nvinfo : EIATTR_EXIT_INSTR_OFFSETS
	.align		4
        /*0528*/ 	.byte	0x04, 0x1c
        /*052a*/ 	.short	(.L_39 - .L_38)


	//   ....[0]....
.L_38:
        /*052c*/ 	.word	0x000009b0


	//   ....[1]....
        /*0530*/ 	.word	0x0000ab20


	//   ....[2]....
        /*0534*/ 	.word	0x0000ab60


	//   ....[3]....
        /*0538*/ 	.word	0x0000b570


	//   ....[4]....
        /*053c*/ 	.word	0x0000bb50


	//----- nvinfo : EIATTR_MAX_THREADS
	.align		4
.L_39:
        /*0540*/ 	.byte	0x04, 0x05
        /*0542*/ 	.short	(.L_41 - .L_40)
.L_40:
        /*0544*/ 	.word	0x00000180
        /*0548*/ 	.word	0x00000001
        /*054c*/ 	.word	0x00000001


	//----- nvinfo : EIATTR_CRS_STACK_SIZE
	.align		4
.L_41:
        /*0550*/ 	.byte	0x04, 0x1e
        /*0552*/ 	.short	(.L_43 - .L_42)
.L_42:
        /*0554*/ 	.word	0x00000000


	//----- nvinfo : EIATTR_CBANK_PARAM_SIZE
	.align		4
.L_43:
        /*0558*/ 	.byte	0x03, 0x19
        /*055a*/ 	.short	0x0870


	//----- nvinfo : EIATTR_PARAM_CBANK
	.align		4
        /*055c*/ 	.byte	0x04, 0x0a
        /*055e*/ 	.short	(.L_45 - .L_44)
	.align		4
.L_44:
        /*0560*/ 	.word	index@(.nv.constant0._ZN7cutlass13device_kernelINS_4fmha6kernel28FmhaKernelTmaWarpSpecializedINS1_10collective30FmhaMainloopTmaWarpSpecializedINS_10bfloat16_tEffN4cute5tupleIJNS7_1CILi128EEESA_NS9_ILi64EEEEEENS8_IJiNS9_ILi1EEENS8_IJiiEEEEEESF_SF_NS4_14ResidualFusionEJEEENS4_15FmhaFwdEpilogueIS6_fNS8_IJSB_SB_SA_EEEEENS2_23IndividualTileSchedulerEJEEEEEvNT_6ParamsE)
        /*0564*/ 	.short	0x0210
        /*0566*/ 	.short	0x0870


	//----- nvinfo : EIATTR_SW_WAR
	.align		4
.L_45:
        /*0568*/ 	.byte	0x04, 0x36
        /*056a*/ 	.short	(.L_47 - .L_46)
.L_46:
        /*056c*/ 	.word	0x00000008
.L_47:


//--------------------- .nv.callgraph             --------------------------
	.section	.nv.callgraph,"",@"SHT_CUDA_CALLGRAPH"
	.align	4
	.sectionentsize	8
	.align		4
        /*0000*/ 	.word	0x00000000
	.align		4
        /*0004*/ 	.word	0xffffffff
	.align		4
        /*0008*/ 	.word	index@(_ZN7cutlass13device_kernelINS_4fmha6kernel28FmhaKernelTmaWarpSpecializedINS1_10collective30FmhaMainloopTmaWarpSpecializedINS_10bfloat16_tEffN4cute5tupleIJNS7_1CILi128EEESA_NS9_ILi64EEEEEENS8_IJiNS9_ILi1EEENS8_IJiiEEEEEESF_SF_NS4_14ResidualFusionEJEEENS4_15FmhaFwdEpilogueIS6_fNS8_IJSB_SB_SA_EEEEENS2_23IndividualTileSchedulerEJEEEEEvNT_6ParamsE)
	.align		4
        /*000c*/ 	.word	index@(__assertfail)
	.align		4
        /*0010*/ 	.word	0x00000000
	.align		4
        /*0014*/ 	.word	0xfffffffe
	.align		4
        /*0018*/ 	.word	0x00000000
	.align		4
        /*001c*/ 	.word	0xfffffffd
	.align		4
        /*0020*/ 	.word	0x00000000
	.align		4
        /*0024*/ 	.word	0xfffffffc


//--------------------- .nv.constant4             --------------------------
	.section	.nv.constant4,"a",@progbits
	.align	8
	.align		8
.nv.constant4:
        /*0000*/ 	.dword	__assertfail
	.align		8
        /*0008*/ 	.dword	__unnamed_1
	.align		8
        /*0010*/ 	.dword	_ZN39_INTERNAL_e1be5b9e_4_k_cu_bb055ddb_33204cuda3std3__45__cpo5beginE
	.align		8
        /*0018*/ 	.dword	_ZN39_INTERNAL_e1be5b9e_4_k_cu_bb055ddb_33204cuda3std3__45__cpo3endE
	.align		8
        /*0020*/ 	.dword	_ZN39_INTERNAL_e1be5b9e_4_k_cu_bb055ddb_33204cuda3std3__45__cpo6cbeginE
	.align		8
        /*0028*/ 	.dword	_ZN39_INTERNAL_e1be5b9e_4_k_cu_bb055ddb_33204cuda3std3__45__cpo4cendE
	.align		8
        /*0030*/ 	.dword	_ZN39_INTERNAL_e1be5b9e_4_k_cu_bb055ddb_33204cuda3std3__441_GLOBAL__N__e1be5b9e_4_k_cu_bb055ddb_33206ignoreE
	.align		8
        /*0038*/ 	.dword	_ZN39_INTERNAL_e1be5b9e_4_k_cu_bb055ddb_33204cuda3std3__419piecewise_constructE
	.align		8
        /*0040*/ 	.dword	_ZN39_INTERNAL_e1be5b9e_4_k_cu_bb055ddb_33204cuda3std3__48in_placeE
	.align		8
        /*0048*/ 	.dword	_ZN39_INTERNAL_e1be5b9e_4_k_cu_bb055ddb_33204cuda3std6ranges3__45__cpo4swapE
	.align		8
        /*0050*/ 	.dword	_ZN39_INTERNAL_e1be5b9e_4_k_cu_bb055ddb_33204cuda3std6ranges3__45__cpo9iter_moveE
	.align		8
        /*0058*/ 	.dword	_ZN39_INTERNAL_e1be5b9e_4_k_cu_bb055ddb_33204cute7productE
	.align		8
        /*0060*/ 	.dword	_ZN39_INTERNAL_e1be5b9e_4_k_cu_bb055ddb_33204cute1_E
	.align		8
        /*0068*/ 	.dword	$str$24
	.align		8
        /*0070*/ 	.dword	$str$25


//--------------------- .text._ZN7cutlass13device_kernelINS_4fmha6kernel28FmhaKernelTmaWarpSpecializedINS1_10collective30FmhaMainloopTmaWarpSpecializedINS_10bfloat16_tEffN4cute5tupleIJNS7_1CILi128EEESA_NS9_ILi64EEEEEENS8_IJiNS9_ILi1EEENS8_IJiiEEEEEESF_SF_NS4_14ResidualFusionEJEEENS4_15FmhaFwdEpilogueIS6_fNS8_IJSB_SB_SA_EEEEENS2_23IndividualTileSchedulerEJEEEEEvNT_6ParamsE --------------------------
	.section	.text._ZN7cutlass13device_kernelINS_4fmha6kernel28FmhaKernelTmaWarpSpecializedINS1_10collective30FmhaMainloopTmaWarpSpecializedINS_10bfloat16_tEffN4cute5tupleIJNS7_1CILi128EEESA_NS9_ILi64EEEEEENS8_IJiNS9_ILi1EEENS8_IJiiEEEEEESF_SF_NS4_14ResidualFusionEJEEENS4_15FmhaFwdEpilogueIS6_fNS8_IJSB_SB_SA_EEEEENS2_23IndividualTileSchedulerEJEEEEEvNT_6ParamsE,"ax",@progbits
	.align	128
.text._ZN7cutlass13device_kernelINS_4fmha6kernel28FmhaKernelTmaWarpSpecializedINS1_10collective30FmhaMainloopTmaWarpSpecializedINS_10bfloat16_tEffN4cute5tupleIJNS7_1CILi128EEESA_NS9_ILi64EEEEEENS8_IJiNS9_ILi1EEENS8_IJiiEEEEEESF_SF_NS4_14ResidualFusionEJEEENS4_15FmhaFwdEpilogueIS6_fNS8_IJSB_SB_SA_EEEEENS2_23IndividualTileSchedulerEJEEEEEvNT_6ParamsE:
        .type           _ZN7cutlass13device_kernelINS_4fmha6kernel28FmhaKernelTmaWarpSpecializedINS1_10collective30FmhaMainloopTmaWarpSpecializedINS_10bfloat16_tEffN4cute5tupleIJNS7_1CILi128EEESA_NS9_ILi64EEEEEENS8_IJiNS9_ILi1EEENS8_IJiiEEEEEESF_SF_NS4_14ResidualFusionEJEEENS4_15FmhaFwdEpilogueIS6_fNS8_IJSB_SB_SA_EEEEENS2_23IndividualTileSchedulerEJEEEEEvNT_6ParamsE,@function
        .size           _ZN7cutlass13device_kernelINS_4fmha6kernel28FmhaKernelTmaWarpSpecializedINS1_10collective30FmhaMainloopTmaWarpSpecializedINS_10bfloat16_tEffN4cute5tupleIJNS7_1CILi128EEESA_NS9_ILi64EEEEEENS8_IJiNS9_ILi1EEENS8_IJiiEEEEEESF_SF_NS4_14ResidualFusionEJEEENS4_15FmhaFwdEpilogueIS6_fNS8_IJSB_SB_SA_EEEEENS2_23IndividualTileSchedulerEJEEEEEvNT_6ParamsE,(.L_x_119 - _ZN7cutlass13device_kernelINS_4fmha6kernel28FmhaKernelTmaWarpSpecializedINS1_10collective30FmhaMainloopTmaWarpSpecializedINS_10bfloat16_tEffN4cute5tupleIJNS7_1CILi128EEESA_NS9_ILi64EEEEEENS8_IJiNS9_ILi1EEENS8_IJiiEEEEEESF_SF_NS4_14ResidualFusionEJEEENS4_15FmhaFwdEpilogueIS6_fNS8_IJSB_SB_SA_EEEEENS2_23IndividualTileSchedulerEJEEEEEvNT_6ParamsE)
        .other          _ZN7cutlass13device_kernelINS_4fmha6kernel28FmhaKernelTmaWarpSpecializedINS1_10collective30FmhaMainloopTmaWarpSpecializedINS_10bfloat16_tEffN4cute5tupleIJNS7_1CILi128EEESA_NS9_ILi64EEEEEENS8_IJiNS9_ILi1EEENS8_IJiiEEEEEESF_SF_NS4_14ResidualFusionEJEEENS4_15FmhaFwdEpilogueIS6_fNS8_IJSB_SB_SA_EEEEENS2_23IndividualTileSchedulerEJEEEEEvNT_6ParamsE,@"STO_CUDA_ENTRY STV_DEFAULT"
_ZN7cutlass13device_kernelINS_4fmha6kernel28FmhaKernelTmaWarpSpecializedINS1_10collective30FmhaMainloopTmaWarpSpecializedINS_10bfloat16_tEffN4cute5tupleIJNS7_1CILi128EEESA_NS9_ILi64EEEEEENS8_IJiNS9_ILi1EEENS8_IJiiEEEEEESF_SF_NS4_14ResidualFusionEJEEENS4_15FmhaFwdEpilogueIS6_fNS8_IJSB_SB_SA_EEEEENS2_23IndividualTileSchedulerEJEEEEEvNT_6ParamsE:
[----:B------:R-:W1:Y:S01]  /*0000*/  LDC R1, c[0x0][0x28] ;  /* 0x00000a00ff017b82 */ /* 0x000e620000000800 */
[----:B------:R-:W2:Y:S01]  /*0010*/  S2R R0, SR_TID.X ;  /* 0x0000000000007919 */ /* 0x000ea20000002100 */
[----:B------:R-:W-:Y:S01]  /*0020*/  ELECT P1, URZ, PT ;  /* 0x00000000003f782f */ /* 0x000fe20003820000 */
[----:B------:R-:W-:Y:S01]  /*0030*/  BSSY B0, `(.L_x_0) ;  /* 0x0000017000007945 */ /* 0x000fe20003800000 */
[----:B--2---:R-:W-:-:S05]  /*0040*/  SHF.R.U32.HI R2, RZ, 0x5, R0 ;  /* 0x00000005ff027819 */ /* 0x004fca0000011600 */
[----:B------:R-:W2:Y:S02]  /*0050*/  SHFL.IDX PT, R3, R2, RZ, 0x1f ;  /* 0x00001fff02037589 */ /* 0x000ea400000e0000 */
[----:B--2---:R-:W-:Y:S02]  /*0060*/  R2UR UR4, R3 ;  /* 0x00000000030472ca */ /* 0x004fe400000e0000 */
[----:B------:R-:W-:-:S06]  /*0070*/  SHF.R.U32.HI R3, RZ, 0x7, R0 ;  /* 0x00000007ff037819 */ /* 0x000fcc0000011600 */
[----:B------:R-:W2:Y:S05]  /*0080*/  SHFL.IDX PT, R3, R3, RZ, 0x1f ;  /* 0x00001fff03037589 */ /* 0x000eaa00000e0000 */
[----:B------:R-:W-:Y:S02]  /*0090*/  USHF.R.S32.HI UR5, URZ, 0x1f, UR4 ;  /* 0x0000001f3f057899 */ /* 0x000fe40008011404 */
[----:B------:R-:W-:Y:S02]  /*00a0*/  ISETP.NE.OR P0, PT, RZ, UR4, !P1 ;  /* 0x00000004ff007c0c */ /* 0x000fe4000cf05670 */
[----:B------:R-:W-:-:S04]  /*00b0*/  ULEA.HI UR5, UR5, UR4, URZ, 0x2 ;  /* 0x0000000405057291 */ /* 0x000fc8000f8f103f */
[----:B------:R-:W-:-:S04]  /*00c0*/  ULOP3.LUT UR5, UR5, 0xfffffffc, URZ, 0xc0, !UPT ;  /* 0xfffffffc05057892 */ /* 0x000fc8000f8ec03f */
[----:B------:R-:W-:-:S03]  /*00d0*/  UIADD3 UR10, UR4, -UR5, URZ ;  /* 0x80000005040a7290 */ /* 0x000fc6000fffe03f */
[----:B-1----:R-:W-:Y:S09]  /*00e0*/  @P0 BRA `(.L_x_1) ;  /* 0x00000000002c0947 */ /* 0x002ff20003800000 */
[----:B------:R-:W-:Y:S02]  /*00f0*/  ULDC.64 UR4, c[0x0][0x198] ;  /* 0x0000660000047ab9 */ /* 0x000fe40000000a00 */
[----:B------:R-:W-:Y:S02]  /*0100*/  UIADD3 UR6, UP0, UR4, 0xf0, URZ ;  /* 0x000000f004067890 */ /* 0x000fe4000ff1e03f */
[----:B------:R-:W-:Y:S02]  /*0110*/  UIADD3 UR8, UP1, UR4, 0x1f0, URZ ;  /* 0x000001f004087890 */ /* 0x000fe4000ff3e03f */
[----:B------:R-:W-:Y:S02]  /*0120*/  UIADD3 UR4, UP2, UR4, 0x2f0, URZ ;  /* 0x000002f004047890 */ /* 0x000fe4000ff5e03f */
[----:B------:R-:W-:Y:S02]  /*0130*/  UIADD3.X UR7, URZ, UR5, URZ, UP0, !UPT ;  /* 0x000000053f077290 */ /* 0x000fe400087fe43f */
[----:B------:R-:W-:-:S02]  /*0140*/  UIADD3.X UR9, URZ, UR5, URZ, UP1, !UPT ;  /* 0x000000053f097290 */ /* 0x000fc40008ffe43f */
[----:B------:R-:W-:-:S05]  /*0150*/  UIADD3.X UR5, URZ, UR5, URZ, UP2, !UPT ;  /* 0x000000053f057290 */ /* 0x000fca00097fe43f */
[----:B------:R1:W-:Y:S02]  /*0160*/  UTMACCTL.PF [UR6] ;  /* 0x00000000060079b9 */ /* 0x0003e40008040000 */
[----:B------:R1:W-:Y:S02]  /*0170*/  UTMACCTL.PF [UR8] ;  /* 0x00000000080079b9 */ /* 0x0003e40008040000 */
[----:B------:R1:W-:Y:S02]  /*0180*/  UTMACCTL.PF [UR4] ;  /* 0x00000000040079b9 */ /* 0x0003e40008040000 */
[----:B-1----:R-:W-:Y:S01]  /*0190*/  NOP ;  /* 0x0000000000007918 */ /* 0x002fe20000000000 */
.L_x_1:
[----:B------:R-:W-:Y:S05]  /*01a0*/  BSYNC B0 ;  /* 0x0000000000007941 */ /* 0x000fea0003800000 */
.L_x_0:
[----:B------:R-:W1:Y:S01]  /*01b0*/  SHFL.IDX PT, R4, R2, RZ, 0x1f ;  /* 0x00001fff02047589 */ /* 0x000e6200000e0000 */
[----:B--2---:R-:W-:Y:S01]  /*01c0*/  R2UR UR36, R3 ;  /* 0x00000000032472ca */ /* 0x004fe200000e0000 */
[----:B------:R-:W-:-:S12]  /*01d0*/  UISETP.NE.AND UP0, UPT, UR10, 0x1, UPT ;  /* 0x000000010a00788c */ /* 0x000fd8000bf05270 */
[----:B------:R-:W-:Y:S02]  /*01e0*/  UIADD3 UR7, UR36, -0x1, URZ ;  /* 0xffffffff24077890 */ /* 0x000fe4000fffe03f */
[----:B------:R-:W-:Y:S02]  /*01f0*/  UISETP.EQ.AND UP2, UPT, UR36, URZ, !UP0 ;  /* 0x0000003f2400728c */ /* 0x000fe4000c742270 */
[----:B------:R-:W-:Y:S02]  /*0200*/  UISETP.GE.U32.AND UP1, UPT, UR7, 0x4, UPT ;  /* 0x000000040700788c */ /* 0x000fe4000bf26070 */
[----:B------:R-:W-:Y:S01]  /*0210*/  USEL UR6, URZ, 0x1, !UP2 ;  /* 0x000000013f067887 */ /* 0x000fe2000d000000 */
[----:B-1----:R-:W-:-:S03]  /*0220*/  ISETP.NE.AND P0, PT, R4, RZ, PT ;  /* 0x000000ff0400720c */ /* 0x002fc60003f05270 */
[----:B------:R-:W-:-:S10]  /*0230*/  USEL UR6, UR6, 0x2, UP1 ;  /* 0x0000000206067887 */ /* 0x000fd40008800000 */
[----:B------:R-:W-:Y:S05]  /*0240*/  @P0 BRA `(.L_x_2) ;  /* 0x0000000000480947 */ /* 0x000fea0003800000 */
[----:B------:R-:W1:Y:S01]  /*0250*/  S2UR UR11, SR_CgaCtaId ;  /* 0x00000000000b79c3 */ /* 0x000e620000008800 */
[----:B------:R-:W-:Y:S01]  /*0260*/  UMOV UR4, 0x400 ;  /* 0x0000040000047882 */ /* 0x000fe20000000000 */
[----:B------:R-:W-:Y:S01]  /*0270*/  UMOV UR5, 0x1 ;  /* 0x0000000100057882 */ /* 0x000fe20000000000 */
[----:B------:R-:W-:Y:S01]  /*0280*/  UMOV UR8, 0x80 ;  /* 0x0000008000087882 */ /* 0x000fe20000000000 */
[----:B------:R-:W-:Y:S01]  /*0290*/  ELECT P0, URZ, PT ;  /* 0x00000000003f782f */ /* 0x000fe20003800000 */
[----:B------:R-:W-:-:S04]  /*02a0*/  UIADD3 UR8, -UR8, 0x100000, URZ ;  /* 0x0010000008087890 */ /* 0x000fc8000fffe13f */
[----:B------:R-:W-:Y:S02]  /*02b0*/  USHF.L.U32 UR9, UR8, 0xb, URZ ;  /* 0x0000000b08097899 */ /* 0x000fe4000800063f */
[----:B------:R-:W-:Y:S02]  /*02c0*/  USHF.L.U32 UR8, UR8, 0x1, URZ ;  /* 0x0000000108087899 */ /* 0x000fe4000800063f */
[----:B-1----:R-:W-:Y:S02]  /*02d0*/  ULEA UR11, UR11, UR4, 0x18 ;  /* 0x000000040b0b7291 */ /* 0x002fe4000f8ec03f */
[----:B------:R-:W-:-:S04]  /*02e0*/  UIADD3 UR4, -UR5, 0x100000, URZ ;  /* 0x0010000005047890 */ /* 0x000fc8000fffe13f */
[----:B------:R-:W-:Y:S02]  /*02f0*/  USHF.L.U32 UR5, UR4, 0xb, URZ ;  /* 0x0000000b04057899 */ /* 0x000fe4000800063f */
[----:B------:R-:W-:Y:S01]  /*0300*/  USHF.L.U32 UR4, UR4, 0x1, URZ ;  /* 0x0000000104047899 */ /* 0x000fe2000800063f */
[----:B------:R-:W1:Y:S11]  /*0310*/  FENCE.VIEW.ASYNC.S ;  /* 0x00000000000073c6 */ /* 0x000e760000000000 */
[----:B-1----:R1:W2:Y:S01]  /*0320*/  SYNCS.EXCH.64 URZ, [UR11+0x18050], UR4 ;  /* 0x018050040b3f75b2 */ /* 0x0022a20008000100 */
[----:B------:R1:W3:Y:S01]  /*0330*/  SYNCS.EXCH.64 URZ, [UR11+0x18060], UR8 ;  /* 0x018060080b3f75b2 */ /* 0x0002e20008000100 */
[----:B------:R1:W4:Y:S01]  /*0340*/  SYNCS.EXCH.64 URZ, [UR11+0x18058], UR4 ;  /* 0x018058040b3f75b2 */ /* 0x0003220008000100 */
[----:B------:R1:W1:Y:S01]  /*0350*/  SYNCS.EXCH.64 URZ, [UR11+0x18068], UR8 ;  /* 0x018068080b3f75b2 */ /* 0x0002620008000100 */
[----:B------:R-:W-:Y:S01]  /*0360*/  NOP ;  /* 0x0000000000007918 */ /* 0x000fe20000000000 */
.L_x_2:
[----:B------:R-:W5:Y:S01]  /*0370*/  SHFL.IDX PT, R3, R2, RZ, 0x1f ;  /* 0x00001fff02037589 */ /* 0x000f6200000e0000 */
[----:B------:R-:W-:Y:S01]  /*0380*/  NOP ;  /* 0x0000000000007918 */ /* 0x000fe20000000000 */
[----:B-----5:R-:W-:-:S13]  /*0390*/  ISETP.NE.AND P0, PT, R3, RZ, PT ;  /* 0x000000ff0300720c */ /* 0x020fda0003f05270 */
[----:B------:R-:W-:Y:S05]  /*03a0*/  @P0 BRA `(.L_x_3) ;  /* 0x0000000000600947 */ /* 0x000fea0003800000 */
[----:B-1----:R-:W1:Y:S01]  /*03b0*/  S2UR UR5, SR_CgaCtaId ;  /* 0x00000000000579c3 */ /* 0x002e620000008800 */
[----:B------:R-:W-:Y:S01]  /*03c0*/  UMOV UR4, 0x400 ;  /* 0x0000040000047882 */ /* 0x000fe20000000000 */
[----:B------:R-:W-:Y:S01]  /*03d0*/  UMOV UR8, 0x1 ;  /* 0x0000000100087882 */ /* 0x000fe20000000000 */
[----:B------:R-:W-:Y:S01]  /*03e0*/  UMOV UR12, 0x100 ;  /* 0x00000100000c7882 */ /* 0x000fe20000000000 */
[----:B------:R-:W-:-:S04]  /*03f0*/  UIADD3 UR8, -UR8, 0x100000, URZ ;  /* 0x0010000008087890 */ /* 0x000fc8000fffe13f */
[----:B------:R-:W-:Y:S02]  /*0400*/  USHF.L.U32 UR9, UR8, 0xb, URZ ;  /* 0x0000000b08097899 */ /* 0x000fe4000800063f */
[----:B------:R-:W-:Y:S01]  /*0410*/  USHF.L.U32 UR8, UR8, 0x1, URZ ;  /* 0x0000000108087899 */ /* 0x000fe2000800063f */
[----:B------:R-:W-:Y:S01]  /*0420*/  ELECT P0, URZ, PT ;  /* 0x00000000003f782f */ /* 0x000fe20003800000 */
[----:B-1----:R-:W-:Y:S02]  /*0430*/  ULEA UR11, UR5, UR4, 0x18 ;  /* 0x00000004050b7291 */ /* 0x002fe4000f8ec03f */
[----:B------:R-:W-:-:S04]  /*0440*/  UIADD3 UR4, -UR12, 0x100000, URZ ;  /* 0x001000000c047890 */ /* 0x000fc8000fffe13f */
[----:B------:R-:W-:Y:S02]  /*0450*/  USHF.L.U32 UR5, UR4, 0xb, URZ ;  /* 0x0000000b04057899 */ /* 0x000fe4000800063f */
[----:B------:R-:W-:Y:S01]  /*0460*/  USHF.L.U32 UR4, UR4, 0x1, URZ ;  /* 0x0000000104047899 */ /* 0x000fe2000800063f */
[----:B------:R-:W1:Y:S03]  /*0470*/  FENCE.VIEW.ASYNC.S ;  /* 0x00000000000073c6 */ /* 0x000e660000000000 */
[----:B-1----:R1:W1:Y:S08]  /*0480*/  SYNCS.EXCH.64 URZ, [UR11+0x18000], UR8 ;  /* 0x018000080b3f75b2 */ /* 0x0022700008000100 */
[----:B------:R1:W1:Y:S01]  /*0490*/  SYNCS.EXCH.64 URZ, [UR11+0x18028], UR4 ;  /* 0x018028040b3f75b2 */ /* 0x0002620008000100 */
        /* <DEDUP_REMOVED lines=8> */
[----:B------:R-:W-:Y:S01]  /*0520*/  NOP ;  /* 0x0000000000007918 */ /* 0x000fe20000000000 */
.L_x_3:
        /* <DEDUP_REMOVED lines=21> */
[----:B------:R-:W-:Y:S01]  /*0680*/  NOP ;  /* 0x0000000000007918 */ /* 0x000fe20000000000 */
.L_x_4:
[----:B------:R-:W5:Y:S01]  /*0690*/  SHFL.IDX PT, R3, R2, RZ, 0x1f ;  /* 0x00001fff02037589 */ /* 0x000f6200000e0000 */
[----:B------:R-:W-:Y:S01]  /*06a0*/  ELECT P0, URZ, PT ;  /* 0x00000000003f782f */ /* 0x000fe20003800000 */
[----:B------:R-:W-:Y:S01]  /*06b0*/  NOP ;  /* 0x0000000000007918 */ /* 0x000fe20000000000 */
[----:B-1----:R-:W-:Y:S02]  /*06c0*/  UMOV UR4, 0x80 ;  /* 0x0000008000047882 */ /* 0x002fe40000000000 */
[C---:B-----5:R-:W-:Y:S02]  /*06d0*/  ISETP.NE.OR P0, PT, R3.reuse, RZ, !P0 ;  /* 0x000000ff0300720c */ /* 0x060fe40004705670 */
[----:B------:R-:W-:-:S11]  /*06e0*/  ISETP.NE.AND P2, PT, R3, RZ, PT ;  /* 0x000000ff0300720c */ /* 0x000fd60003f45270 */
[----:B------:R-:W-:Y:S01]  /*06f0*/  VOTEU.ALL UP2, P0 ;  /* 0x00000000003f7886 */ /* 0x000fe20000040000 */
[----:B------:R-:W-:Y:S01]  /*0700*/  VOTEU.ALL UP3, P0 ;  /* 0x00000000003f7886 */ /* 0x000fe20000060000 */
[----:B------:R-:W-:Y:S01]  /*0710*/  VOTEU.ALL UP4, P0 ;  /* 0x00000000003f7886 */ /* 0x000fe20000080000 */
[----:B------:R-:W-:Y:S02]  /*0720*/  VOTEU.ALL UP5, P0 ;  /* 0x00000000003f7886 */ /* 0x000fe400000a0000 */
[----:B------:R-:W1:Y:S01]  /*0730*/  @!UP2 S2UR UR9, SR_CgaCtaId ;  /* 0x000000000009a9c3 */ /* 0x000e620000008800 */
[----:B------:R-:W-:Y:S01]  /*0740*/  @!UP2 UMOV UR8, 0x400 ;  /* 0x000004000008a882 */ /* 0x000fe20000000000 */
[----:B------:R-:W-:-:S04]  /*0750*/  @!UP2 UIADD3 UR4, -UR4, 0x100000, URZ ;  /* 0x001000000404a890 */ /* 0x000fc8000fffe13f */
[----:B------:R-:W-:Y:S02]  /*0760*/  @!UP2 USHF.L.U32 UR5, UR4, 0xb, URZ ;  /* 0x0000000b0405a899 */ /* 0x000fe4000800063f */
[----:B------:R-:W-:Y:S02]  /*0770*/  @!UP2 USHF.L.U32 UR4, UR4, 0x1, URZ ;  /* 0x000000010404a899 */ /* 0x000fe4000800063f */
[----:B-1----:R-:W-:Y:S01]  /*0780*/  @!UP2 ULEA UR8, UR9, UR8, 0x18 ;  /* 0x000000080908a291 */ /* 0x002fe2000f8ec03f */
[----:B------:R-:W-:Y:S01]  /*0790*/  VOTEU.ALL UP2, P0 ;  /* 0x00000000003f7886 */ /* 0x000fe20000040000 */
[----:B------:R-:W1:Y:S10]  /*07a0*/  FENCE.VIEW.ASYNC.S ;  /* 0x00000000000073c6 */ /* 0x000e740000000000 */
[----:B-1----:R1:W1:Y:S01]  /*07b0*/  @!UP2 SYNCS.EXCH.64 URZ, [UR8+0x18090], UR4 ;  /* 0x01809004083fa5b2 */ /* 0x0022620008000100 */
[----:B------:R1:W1:Y:S01]  /*07c0*/  @!UP3 SYNCS.EXCH.64 URZ, [UR8+0x18098], UR4 ;  /* 0x01809804083fb5b2 */ /* 0x0002620008000100 */
[----:B------:R1:W1:Y:S01]  /*07d0*/  @!UP4 SYNCS.EXCH.64 URZ, [UR8+0x180a0], UR4 ;  /* 0x0180a004083fc5b2 */ /* 0x0002620008000100 */
[----:B------:R1:W1:Y:S01]  /*07e0*/  @!UP5 SYNCS.EXCH.64 URZ, [UR8+0x180a8], UR4 ;  /* 0x0180a804083fd5b2 */ /* 0x0002620008000100 */
[----:B------:R-:W-:Y:S01]  /*07f0*/  NOP ;  /* 0x0000000000007918 */ /* 0x000fe20000000000 */
[----:B------:R-:W-:Y:S05]  /*0800*/  @P2 BRA `(.L_x_5) ;  /* 0x0000000000482947 */ /* 0x000fea0003800000 */
[----:B-1----:R-:W1:Y:S01]  /*0810*/  S2UR UR5, SR_CgaCtaId ;  /* 0x00000000000579c3 */ /* 0x002e620000008800 */
[----:B------:R-:W-:Y:S01]  /*0820*/  UMOV UR4, 0x400 ;  /* 0x0000040000047882 */ /* 0x000fe20000000000 */
[----:B------:R-:W-:Y:S01]  /*0830*/  UMOV UR8, 0x20 ;  /* 0x0000002000087882 */ /* 0x000fe20000000000 */
[----:B------:R-:W-:Y:S01]  /*0840*/  UMOV UR9, 0x80 ;  /* 0x0000008000097882 */ /* 0x000fe20000000000 */
[----:B------:R-:W-:Y:S01]  /*0850*/  ELECT P0, URZ, PT ;  /* 0x00000000003f782f */ /* 0x000fe20003800000 */
[----:B-1----:R-:W-:Y:S02]  /*0860*/  ULEA UR11, UR5, UR4, 0x18 ;  /* 0x00000004050b7291 */ /* 0x002fe4000f8ec03f */
[----:B------:R-:W-:-:S04]  /*0870*/  UIADD3 UR4, -UR8, 0x100000, URZ ;  /* 0x0010000008047890 */ /* 0x000fc8000fffe13f */
[----:B------:R-:W-:Y:S02]  /*0880*/  USHF.L.U32 UR5, UR4, 0xb, URZ ;  /* 0x0000000b04057899 */ /* 0x000fe4000800063f */
[----:B------:R-:W-:Y:S02]  /*0890*/  USHF.L.U32 UR4, UR4, 0x1, URZ ;  /* 0x0000000104047899 */ /* 0x000fe4000800063f */
        /* <DEDUP_REMOVED lines=9> */
.L_x_5:
[----:B------:R-:W-:Y:S01]  /*0930*/  ISETP.NE.AND P0, PT, RZ, UR36, PT ;  /* 0x00000024ff007c0c */ /* 0x000fe2000bf05270 */
[----:B------:R-:W-:Y:S01]  /*0940*/  NOP ;  /* 0x0000000000007918 */ /* 0x000fe20000000000 */
[----:B------:R-:W-:Y:S01]  /*0950*/  MOV R2, UR10 ;  /* 0x0000000a00027c02 */ /* 0x000fe20008000f00 */
[----:B-1234-:R-:W-:Y:S03]  /*0960*/  BAR.SYNC.DEFER_BLOCKING 0x0 ;  /* 0x0000000000007b1d */ /* 0x01efe60000010000 */
[----:B------:R-:W-:-:S07]  /*0970*/  ISETP.EQ.AND P2, PT, R2, 0x1, P1 ;  /* 0x000000010200780c */ /* 0x000fce0000f42270 */
[----:B------:R-:W-:Y:S06]  /*0980*/  @!P0 BRA `(.L_x_6) ;  /* 0x000000a000688947 */ /* 0x000fec0003800000 */
[----:B------:R-:W-:-:S06]  /*0990*/  UISETP.GT.U32.AND UP2, UPT, UR7, 0x3, UPT ;  /* 0x000000030700788c */ /* 0x000fcc000bf44070 */
[----:B------:R-:W-:-:S13]  /*09a0*/  PLOP3.LUT P0, PT, PT, PT, UP2, 0x80, 0x0 ;  /* 0x000000000000781c */ /* 0x000fda0003f0f028 */
[----:B------:R-:W-:Y:S05]  /*09b0*/  @P0 EXIT ;  /* 0x000000000000094d */ /* 0x000fea0003800000 */
.L_x_7:
[----:B------:R-:W-:-:S08]  /*09c0*/  NOP ;  /* 0x0000000000007918 */ /* 0x000fd00000000000 */
[----:B------:R-:W1:Y:S02]  /*09d0*/  USETMAXREG.TRY_ALLOC.CTAPOOL UP2, 0xf0 ;  /* 0x000000f0000079c8 */ /* 0x000e640008040600 */
[----:B-1----:R-:W-:-:S13]  /*09e0*/  PLOP3.LUT P0, PT, PT, PT, UP2, 0x80, 0x0 ;  /* 0x000000000000781c */ /* 0x002fda0003f0f028 */
[----:B------:R-:W-:Y:S05]  /*09f0*/  @!P0 BRA `(.L_x_7) ;  /* 0xfffffffc00f08947 */ /* 0x000fea000383ffff */
[----:B------:R-:W-:Y:S01]  /*0a00*/  UISETP.NE.AND UP2, UPT, UR36, 0x1, UPT ;  /* 0x000000012400788c */ /* 0x000fe2000bf45270 */
[----:B------:R-:W1:Y:S01]  /*0a10*/  S2UR UR42, SR_CTAID.X ;  /* 0x00000000002a79c3 */ /* 0x000e620000002500 */
[----:B------:R-:W-:Y:S01]  /*0a20*/  UMOV UR4, URZ ;  /* 0x0000003f00047c82 */ /* 0x000fe20008000000 */
[----:B------:R-:W-:-:S03]  /*0a30*/  UMOV UR5, URZ ;  /* 0x0000003f00057c82 */ /* 0x000fc60008000000 */
[----:B------:R-:W-:-:S13]  /*0a40*/  PLOP3.LUT P0, PT, PT, PT, UP2, 0x80, 0x0 ;  /* 0x000000000000781c */ /* 0x000fda0003f0f028 */
[----:B------:R-:W-:Y:S05]  /*0a50*/  @!P0 BRA `(.L_x_8) ;  /* 0x00000000003c8947 */ /* 0x000fea0003800000 */
[----:B------:R-:W-:Y:S01]  /*0a60*/  UISETP.NE.AND UP2, UPT, UR36, 0x2, UPT ;  /* 0x000000022400788c */ /* 0x000fe2000bf45270 */
[----:B------:R-:W-:-:S05]  /*0a70*/  UMOV UR5, 0x1 ;  /* 0x0000000100057882 */ /* 0x000fca0000000000 */
[----:B------:R-:W-:-:S13]  /*0a80*/  PLOP3.LUT P1, PT, PT, PT, UP2, 0x80, 0x0 ;  /* 0x000000000000781c */ /* 0x000fda0003f2f028 */
[----:B------:R-:W-:Y:S05]  /*0a90*/  @!P1 BRA `(.L_x_8) ;  /* 0x00000000002c9947 */ /* 0x000fea0003800000 */
[----:B------:R-:W-:-:S06]  /*0aa0*/  UISETP.NE.AND UP2, UPT, UR36, 0x3, UPT ;  /* 0x000000032400788c */ /* 0x000fcc000bf45270 */
[----:B------:R-:W-:-:S13]  /*0ab0*/  PLOP3.LUT P1, PT, PT, PT, UP2, 0x80, 0x0 ;  /* 0x000000000000781c */ /* 0x000fda0003f2f028 */
[----:B------:R-:W-:Y:S05]  /*0ac0*/  @!P1 BRA `(.L_x_9) ;  /* 0x0000000000189947 */ /* 0x000fea0003800000 */
[----:B------:R-:W-:-:S11]  /*0ad0*/  UISETP.NE.AND UP2, UPT, UR36, 0x4, UPT ;  /* 0x000000042400788c */ /* 0x000fd6000bf45270 */
[----:B------:R-:W-:Y:S01]  /*0ae0*/  @!UP2 UMOV UR4, 0x1 ;  /* 0x000000010004a882 */ /* 0x000fe20000000000 */
[----:B------:R-:W-:Y:S01]  /*0af0*/  @!UP2 UMOV UR5, 0x1 ;  /* 0x000000010005a882 */ /* 0x000fe20000000000 */
[----:B------:R-:W-:Y:S01]  /*0b00*/  @UP2 UMOV UR4, URZ ;  /* 0x0000003f00042c82 */ /* 0x000fe20008000000 */
[----:B------:R-:W-:Y:S01]  /*0b10*/  @UP2 UMOV UR5, URZ ;  /* 0x0000003f00052c82 */ /* 0x000fe20008000000 */
[----:B------:R-:W-:Y:S05]  /*0b20*/  BRA `(.L_x_8) ;  /* 0x0000000000087947 */ /* 0x000fea0003800000 */
.L_x_9:
[----:B------:R-:W-:Y:S01]  /*0b30*/  UMOV UR4, 0x1 ;  /* 0x0000000100047882 */ /* 0x000fe20000000000 */
[----:B------:R-:W-:-:S05]  /*0b40*/  UMOV UR5, URZ ;  /* 0x0000003f00057c82 */ /* 0x000fca0008000000 */
.L_x_8:
[----:B------:R-:W-:Y:S05]  /*0b50*/  @!P0 BRA `(.L_x_10) ;  /* 0x00000000003c8947 */ /* 0x000fea0003800000 */
[----:B------:R-:W-:-:S06]  /*0b60*/  UISETP.NE.AND UP2, UPT, UR36, 0x2, UPT ;  /* 0x000000022400788c */ /* 0x000fcc000bf45270 */
[----:B------:R-:W-:-:S13]  /*0b70*/  PLOP3.LUT P0, PT, PT, PT, UP2, 0x80, 0x0 ;  /* 0x000000000000781c */ /* 0x000fda0003f0f028 */
[----:B------:R-:W-:Y:S05]  /*0b80*/  @!P0 BRA `(.L_x_11) ;  /* 0x0000000000288947 */ /* 0x000fea0003800000 */
[----:B------:R-:W-:-:S06]  /*0b90*/  UISETP.NE.AND UP2, UPT, UR36, 0x3, UPT ;  /* 0x000000032400788c */ /* 0x000fcc000bf45270 */
[----:B------:R-:W-:-:S13]  /*0ba0*/  PLOP3.LUT P0, PT, PT, PT, UP2, 0x80, 0x0 ;  /* 0x000000000000781c */ /* 0x000fda0003f0f028 */
[----:B------:R-:W-:Y:S05]  /*0bb0*/  @!P0 BRA `(.L_x_12) ;  /* 0x0000000000148947 */ /* 0x000fea0003800000 */
[----:B------:R-:W-:-:S06]  /*0bc0*/  UISETP.NE.AND UP2, UPT, UR36, 0x4, UPT ;  /* 0x000000042400788c */ /* 0x000fcc000bf45270 */
[----:B------:R-:W-:-:S13]  /*0bd0*/  PLOP3.LUT P0, PT, PT, PT, UP2, 0x80, 0x0 ;  /* 0x000000000000781c */ /* 0x000fda0003f0f028 */
[----:B------:R-:W-:Y:S05]  /*0be0*/  @P0 BRA `(.L_x_13) ;  /* 0x00000000001c0947 */ /* 0x000fea0003800000 */
[----:B-1----:R-:W-:Y:S01]  /*0bf0*/  ULEA UR42, UR42, 0x3, 0x1 ;  /* 0x000000032a2a7891 */ /* 0x002fe2000f8e083f */
[----:B------:R-:W-:Y:S11]  /*0c00*/  BRA `(.L_x_13) ;  /* 0x0000000000147947 */ /* 0x000ff60003800000 */
.L_x_12:
[----:B-1----:R-:W-:Y:S01]  /*0c10*/  ULEA UR42, UR42, 0x2, 0x1 ;  /* 0x000000022a2a7891 */ /* 0x002fe2000f8e083f */
[----:B------:R-:W-:Y:S11]  /*0c20*/  BRA `(.L_x_13) ;  /* 0x00000000000c7947 */ /* 0x000ff60003800000 */
.L_x_11:
[----:B-1----:R-:W-:Y:S01]  /*0c30*/  ULEA UR42, UR42, 0x1, 0x1 ;  /* 0x000000012a2a7891 */ /* 0x002fe2000f8e083f */
[----:B------:R-:W-:Y:S11]  /*0c40*/  BRA `(.L_x_13) ;  /* 0x0000000000047947 */ /* 0x000ff60003800000 */
.L_x_10:
[----:B-1----:R-:W-:-:S12]  /*0c50*/  USHF.L.U32 UR42, UR42, 0x1, URZ ;  /* 0x000000012a2a7899 */ /* 0x002fd8000800063f */
.L_x_13:
[----:B------:R-:W-:-:S04]  /*0c60*/  ULOP3.LUT UR6, UR6, 0x1, URZ, 0xfc, !UPT ;  /* 0x0000000106067892 */ /* 0x000fc8000f8efc3f */
[----:B------:R-:W-:-:S06]  /*0c70*/  UISETP.NE.AND UP2, UPT, UR6, 0x3, UPT ;  /* 0x000000030600788c */ /* 0x000fcc000bf45270 */
[----:B------:R-:W-:-:S13]  /*0c80*/  PLOP3.LUT P0, PT, PT, PT, UP2, 0x80, 0x0 ;  /* 0x000000000000781c */ /* 0x000fda0003f0f028 */
[----:B------:R-:W-:Y:S05]  /*0c90*/  @!P0 BRA `(.L_x_14) ;  /* 0x0000000000048947 */ /* 0x000fea0003800000 */
[----:B-1----:R-:W-:Y:S01]  /*0ca0*/  BPT.TRAP 0x1 ;  /* 0x000000040000795c */ /* 0x002fe20000300000 */
.L_x_14:
[----:B------:R-:W2:Y:S01]  /*0cb0*/  S2UR UR6, SR_CgaCtaId ;  /* 0x00000000000679c3 */ /* 0x000ea20000008800 */
[----:B------:R-:W-:Y:S01]  /*0cc0*/  UMOV UR37, 0x400 ;  /* 0x0000040000257882 */ /* 0x000fe20000000000 */
[----:B------:R-:W-:Y:S01]  /*0cd0*/  IMAD.U32 R2, RZ, RZ, UR4 ;  /* 0x00000004ff027e24 */ /* 0x000fe2000f8e00ff */
[----:B------:R-:W-:-:S04]  /*0ce0*/  SHF.R.S32.HI R3, RZ, 0x1f, R0 ;  /* 0x0000001fff037819 */ /* 0x000fc80000011400 */
[----:B------:R-:W-:Y:S02]  /*0cf0*/  SHF.L.U32 R2, R2, 0x1f, RZ ;  /* 0x0000001f02027819 */ /* 0x000fe400000006ff */
[----:B------:R-:W-:-:S04]  /*0d00*/  LEA.HI R3, R3, R0, RZ, 0x7 ;  /* 0x0000000003037211 */ /* 0x000fc800078f38ff */
[----:B------:R-:W-:-:S04]  /*0d10*/  LOP3.LUT R3, R3, 0xffffff80, RZ, 0xc0, !PT ;  /* 0xffffff8003037812 */ /* 0x000fc800078ec0ff */
[----:B------:R-:W-:-:S04]  /*0d20*/  IADD3 R3, -R3, R0, RZ ;  /* 0x0000000003037210 */ /* 0x000fc80007ffe1ff */
[----:B------:R-:W-:Y:S01]  /*0d30*/  SHF.R.S32.HI R0, RZ, 0x1f, R3 ;  /* 0x0000001fff007819 */ /* 0x000fe20000011403 */
[----:B--2---:R-:W-:-:S03]  /*0d40*/  ULEA UR37, UR6, UR37, 0x18 ;  /* 0x0000002506257291 */ /* 0x004fc6000f8ec03f */
[----:B------:R-:W-:Y:S01]  /*0d50*/  LEA.HI R0, R0, R3, RZ, 0x2 ;  /* 0x0000000300007211 */ /* 0x000fe200078f10ff */
[----:B------:R-:W-:-:S03]  /*0d60*/  ULEA UR6, UR5, UR37, 0x3 ;  /* 0x0000002505067291 */ /* 0x000fc6000f8e183f */
[----:B------:R-:W-:-:S05]  /*0d70*/  LOP3.LUT R0, R0, 0x7ffffffc, RZ, 0xc0, !PT ;  /* 0x7ffffffc00007812 */ /* 0x000fca00078ec0ff */
[----:B------:R-:W-:Y:S01]  /*0d80*/  IMAD.IADD R3, R3, 0x1, -R0 ;  /* 0x0000000103037824 */ /* 0x000fe200078e0a00 */
[----:B------:R-:W2:Y:S02]  /*0d90*/  SYNCS.PHASECHK.TRANS64.TRYWAIT P1, [UR6+0x18050], R2 ;  /* 0x01805002ff0075a7 */ /* 0x000ea40008020146 */
[----:B--2---:R-:W-:Y:S05]  /*0da0*/  @!P1 BRA `(.L_x_15) ;  /* 0x000000ac006c9947 */ /* 0x004fea0003800000 */
.L_x_101:
[----:B------:R-:W-:Y:S01]  /*0db0*/  SHF.L.U32 R3, R3, 0x1, RZ ;  /* 0x0000000103037819 */ /* 0x000fe200000006ff */
[----:B------:R-:W-:Y:S06]  /*0dc0*/  @!P0 BRA `(.L_x_16) ;  /* 0x0000000000048947 */ /* 0x000fec0003800000 */
[----:B-1----:R-:W-:Y:S01]  /*0dd0*/  BPT.TRAP 0x1 ;  /* 0x000000040000795c */ /* 0x002fe20000300000 */
.L_x_16:
[----:B------:R-:W-:Y:S01]  /*0de0*/  SHF.L.U32 R7, RZ, 0x1f, RZ ;  /* 0x0000001fff077819 */ /* 0x000fe200000006ff */
[----:B------:R-:W-:Y:S01]  /*0df0*/  UIADD3 UR21, UR37, 0x18090, URZ ;  /* 0x0001809025157890 */ /* 0x000fe2000fffe03f */
[----:B------:R-:W-:Y:S02]  /*0e00*/  ISETP.NE.AND P2, PT, RZ, UR7, PT ;  /* 0x00000007ff007c0c */ /* 0x000fe4000bf45270 */
[----:B------:R-:W3:Y:S02]  /*0e10*/  SYNCS.PHASECHK.TRANS64.TRYWAIT P1, [UR37+0x18000], R7 ;  /* 0x01800007ff0075a7 */ /* 0x000ee40008020165 */
[----:B---3--:R-:W-:Y:S09]  /*0e20*/  @!P1 BRA `(.L_x_17) ;  /* 0x000000ac00649947 */ /* 0x008ff20003800000 */
.L_x_102:
[----:B------:R-:W-:Y:S01]  /*0e30*/  ULEA UR23, UR36, UR21, 0x3 ;  /* 0x0000001524177291 */ /* 0x000fe2000f8e183f */
[----:B---3--:R-:W-:-:S04]  /*0e40*/  SEL R0, RZ, 0x1, P2 ;  /* 0x00000001ff007807 */ /* 0x008fc80001000000 */
[----:B------:R-:W-:-:S04]  /*0e50*/  SHF.L.U32 R0, R0, 0x1f, RZ ;  /* 0x0000001f00007819 */ /* 0x000fc800000006ff */
[----:B------:R-:W3:Y:S02]  /*0e60*/  SYNCS.PHASECHK.TRANS64.TRYWAIT P1, [UR23+-0x8], R0 ;  /* 0xfffff800ff0075a7 */ /* 0x000ee40008020157 */
[----:B---3--:R-:W-:Y:S05]  /*0e70*/  @!P1 BRA `(.L_x_18) ;  /* 0x000000ac00689947 */ /* 0x008fea0003800000 */
.L_x_103:
[----:B------:R-:W-:Y:S01]  /*0e80*/  USHF.R.U32.HI UR4, URZ, 0x4, UR37 ;  /* 0x000000043f047899 */ /* 0x000fe20008011625 */
[----:B------:R-:W-:Y:S01]  /*0e90*/  WARPGROUP.ARRIVE ;  /* 0x00000000000079c5 */ /* 0x000fe20000000000 */
[----:B------:R-:W-:Y:S01]  /*0ea0*/  UIADD3 UR6, UR37, 0x4000, URZ ;  /* 0x0000400025067890 */ /* 0x000fe2000fffe03f */
[----:B------:R-:W3:Y:S01]  /*0eb0*/  LDC R6, c[0x0][0x28c] ;  /* 0x0000a300ff067b82 */ /* 0x000ee20000000800 */
[----:B------:R-:W-:Y:S01]  /*0ec0*/  ULOP3.LUT UR4, UR4, 0x3fff, URZ, 0xc0, !UPT ;  /* 0x00003fff04047892 */ /* 0x000fe2000f8ec03f */
[C---:B------:R-:W-:Y:S01]  /*0ed0*/  IADD3 R9, R3.reuse, 0x8, RZ ;  /* 0x0000000803097810 */ /* 0x040fe20007ffe0ff */
[----:B------:R-:W-:Y:S01]  /*0ee0*/  USHF.R.U32.HI UR6, URZ, 0x4, UR6 ;  /* 0x000000043f067899 */ /* 0x000fe20008011606 */
[C---:B--2---:R-:W-:Y:S01]  /*0ef0*/  VIADD R5, R3.reuse, 0x1 ;  /* 0x0000000103057836 */ /* 0x044fe20000000000 */
[----:B------:R-:W-:Y:S01]  /*0f00*/  ULOP3.LUT UR4, UR4, 0x10000, URZ, 0xfc, !UPT ;  /* 0x0001000004047892 */ /* 0x000fe2000f8efc3f */
[----:B------:R-:W-:Y:S01]  /*0f10*/  VIADD R11, R3, 0x9 ;  /* 0x00000009030b7836 */ /* 0x000fe20000000000 */
[----:B------:R-:W-:Y:S01]  /*0f20*/  ULOP3.LUT UR20, UR6, 0x3fff, URZ, 0xc0, !UPT ;  /* 0x00003fff06147892 */ /* 0x000fe2000f8ec03f */
[----:B------:R-:W-:Y:S01]  /*0f30*/  P2R R12, PR, RZ, 0x1 ;  /* 0x00000001ff0c7803 */ /* 0x000fe20000000000 */
[----:B------:R-:W-:-:S02]  /*0f40*/  ULEA UR4, UR5, UR4, 0x9 ;  /* 0x0000000405047291 */ /* 0x000fc4000f8e483f */
[----:B------:R-:W-:Y:S01]  /*0f50*/  ULOP3.LUT UR22, UR20, 0x10000, URZ, 0xfc, !UPT ;  /* 0x0001000014167892 */ /* 0x000fe2000f8efc3f */
[----:B------:R-:W-:Y:S01]  /*0f60*/  UMOV UR5, 0x40000040 ;  /* 0x4000004000057882 */ /* 0x000fe20000000000 */
[----:B------:R-:W-:Y:S01]  /*0f70*/  UMOV UR11, 0x40000040 ;  /* 0x40000040000b7882 */ /* 0x000fe20000000000 */
[----:B------:R-:W-:Y:S02]  /*0f80*/  UMOV UR9, UR5 ;  /* 0x0000000500097c82 */ /* 0x000fe40008000000 */
[----:B------:R-:W-:Y:S01]  /*0f90*/  UMOV UR8, UR4 ;  /* 0x0000000400087c82 */ /* 0x000fe20008000000 */
[----:B------:R-:W-:Y:S01]  /*0fa0*/  UIADD3 UR12, UR4, 0x4, URZ ;  /* 0x00000004040c7890 */ /* 0x000fe2000fffe03f */
[----:B------:R-:W-:Y:S01]  /*0fb0*/  UMOV UR10, UR22 ;  /* 0x00000016000a7c82 */ /* 0x000fe20008000000 */
[----:B------:R-:W-:Y:S01]  /*0fc0*/  UIADD3 UR14, UR22, 0x4, URZ ;  /* 0x00000004160e7890 */ /* 0x000fe2000fffe03f */
[----:B------:R-:W-:Y:S01]  /*0fd0*/  HGMMA.64x128x16.F32.BF16 R24, gdesc[UR8], RZ, !UPT, gsb0 ;  /* 0x01e00000081879f0 */ /* 0x000fe2000c0018ff */
[----:B------:R-:W-:-:S02]  /*0fe0*/  UIADD3 UR8, UR4, 0x2, URZ ;  /* 0x0000000204087890 */ /* 0x000fc4000fffe03f */
[----:B------:R-:W-:Y:S01]  /*0ff0*/  UIADD3 UR10, UR22, 0x2, URZ ;  /* 0x00000002160a7890 */ /* 0x000fe2000fffe03f */
[-C--:B---3--:R-:W-:Y:S01]  /*1000*/  ISETP.GE.AND P1, PT, R9, R6.reuse, PT ;  /* 0x000000060900720c */ /* 0x088fe20003f26270 */
[----:B------:R-:W-:Y:S01]  /*1010*/  UMOV UR9, 0x40000040 ;  /* 0x4000004000097882 */ /* 0x000fe20000000000 */
[----:B------:R-:W-:Y:S01]  /*1020*/  UMOV UR11, 0x40000040 ;  /* 0x40000040000b7882 */ /* 0x000fe20000000000 */
[----:B------:R-:W-:Y:S01]  /*1030*/  UMOV UR13, 0x40000040 ;  /* 0x40000040000d7882 */ /* 0x000fe20000000000 */
[----:B------:R-:W-:Y:S01]  /*1040*/  UMOV UR15, 0x40000040 ;  /* 0x40000040000f7882 */ /* 0x000fe20000000000 */
[----:B------:R-:W-:Y:S01]  /*1050*/  UIADD3 UR16, UR4, 0x6, URZ ;  /* 0x0000000604107890 */ /* 0x000fe2000fffe03f */
[----:B------:R-:W-:Y:S01]  /*1060*/  VIADD R9, R3, 0x11 ;  /* 0x0000001103097836 */ /* 0x000fe20000000000 */
[----:B------:R-:W-:Y:S01]  /*1070*/  UIADD3 UR18, UR22, 0x6, URZ ;  /* 0x0000000616127890 */ /* 0x000fe2000fffe03f */
[-C--:B------:R-:W-:Y:S01]  /*1080*/  ISETP.GE.AND P5, PT, R5, R6.reuse, PT ;  /* 0x000000060500720c */ /* 0x080fe20003fa6270 */
[----:B------:R-:W-:Y:S01]  /*1090*/  UMOV UR17, 0x40000040 ;  /* 0x4000004000117882 */ /* 0x000fe20000000000 */
[----:B------:R-:W-:Y:S01]  /*10a0*/  UMOV UR19, 0x40000040 ;  /* 0x4000004000137882 */ /* 0x000fe20000000000 */
[----:B------:R-:W-:Y:S01]  /*10b0*/  IADD3 R5, R3, 0x10, RZ ;  /* 0x0000001003057810 */ /* 0x000fe20007ffe0ff */
[----:B------:R-:W-:Y:S01]  /*10c0*/  ULDC UR6, c[0x0][0x604] ;  /* 0x0001810000067ab9 */ /* 0x000fe20000000800 */
[-C--:B------:R-:W-:Y:S01]  /*10d0*/  ISETP.GE.AND P4, PT, R9, R6.reuse, PT ;  /* 0x000000060900720c */ /* 0x080fe20003f86270 */
[----:B------:R-:W-:Y:S01]  /*10e0*/  USHF.L.U32 UR7, UR7, 0x3, URZ ;  /* 0x0000000307077899 */ /* 0x000fe2000800063f */
[----:B------:R-:W-:-:S02]  /*10f0*/  ISETP.GE.AND P6, PT, R3, R6, PT ;  /* 0x000000060300720c */ /* 0x000fc40003fc6270 */
[-C--:B------:R-:W-:Y:S01]  /*1100*/  ISETP.GE.AND P3, PT, R5, R6.reuse, PT ;  /* 0x000000060500720c */ /* 0x080fe20003f66270 */
[----:B------:R-:W-:Y:S01]  /*1110*/  ULOP3.LUT UR7, UR7, 0x8, URZ, 0xc, !UPT ;  /* 0x0000000807077892 */ /* 0x000fe2000f8e0c3f */
[C---:B------:R-:W-:Y:S02]  /*1120*/  IADD3 R9, R3.reuse, 0x20, RZ ;  /* 0x0000002003097810 */ /* 0x040fe40007ffe0ff */
[----:B------:R-:W-:Y:S02]  /*1130*/  IADD3 R5, R3, 0x18, RZ ;  /* 0x0000001803057810 */ /* 0x000fe40007ffe0ff */
[----:B------:R-:W-:Y:S01]  /*1140*/  ISETP.GE.AND P2, PT, R11, R6, PT ;  /* 0x000000060b00720c */ /* 0x000fe20003f46270 */
[----:B------:R-:W-:Y:S02]  /*1150*/  WARPGROUP.DEPBAR.LE gsb0, 0x0 ;  /* 0x00008000000079c5 */ /* 0x000fe40000010000 */
[----:B------:R-:W-:-:S06]  /*1160*/  WARPGROUP.ARRIVE ;  /* 0x00000000000079c5 */ /* 0x000fcc0000000000 */
[----:B------:R-:W-:Y:S03]  /*1170*/  HGMMA.64x128x16.F32.BF16 R24, gdesc[UR8], R24, gsb0 ;  /* 0x01e00000081879f0 */ /* 0x000fe60008001818 */
[----:B------:R-:W-:Y:S02]  /*1180*/  WARPGROUP.DEPBAR.LE gsb0, 0x0 ;  /* 0x00008000000079c5 */ /* 0x000fe40000010000 */
[----:B------:R-:W-:-:S07]  /*1190*/  WARPGROUP.ARRIVE ;  /* 0x00000000000079c5 */ /* 0x000fce0000000000 */
[----:B------:R-:W-:Y:S03]  /*11a0*/  HGMMA.64x128x16.F32.BF16 R24, gdesc[UR12], R24, gsb0 ;  /* 0x01e000000c1879f0 */ /* 0x000fe60008001818 */
[----:B------:R-:W-:Y:S02]  /*11b0*/  WARPGROUP.DEPBAR.LE gsb0, 0x0 ;  /* 0x00008000000079c5 */ /* 0x000fe40000010000 */
[----:B------:R-:W-:-:S07]  /*11c0*/  WARPGROUP.ARRIVE ;  /* 0x00000000000079c5 */ /* 0x000fce0000000000 */
[----:B------:R-:W-:Y:S03]  /*11d0*/  HGMMA.64x128x16.F32.BF16 R24, gdesc[UR16], R24, gsb0 ;  /* 0x01e00000101879f0 */ /* 0x000fe60008001818 */
[----:B------:R-:W-:Y:S02]  /*11e0*/  WARPGROUP.DEPBAR.LE gsb0, 0x0 ;  /* 0x00008000000079c5 */ /* 0x000fe40000010000 */
[----:B------:R-:W-:Y:S02]  /*11f0*/  FSEL R28, R28, -INF , !P1 ;  /* 0xff8000001c1c7808 */ /* 0x000fe40004800000 */
[----:B------:R-:W-:Y:S02]  /*1200*/  FSEL R30, R30, -INF , !P1 ;  /* 0xff8000001e1e7808 */ /* 0x000fe40004800000 */
[----:B------:R-:W-:Y:S02]  /*1210*/  FSEL R24, R24, -INF , !P6 ;  /* 0xff80000018187808 */ /* 0x000fe40007000000 */
[----:B------:R-:W-:-:S02]  /*1220*/  FSEL R26, R26, -INF , !P6 ;  /* 0xff8000001a1a7808 */ /* 0x000fc40007000000 */
[-C--:B------:R-:W-:Y:S02]  /*1230*/  ISETP.GE.AND P1, PT, R9, R6.reuse, PT ;  /* 0x000000060900720c */ /* 0x080fe40003f26270 */
[----:B------:R-:W-:Y:S01]  /*1240*/  ISETP.GE.AND P6, PT, R5, R6, PT ;  /* 0x000000060500720c */ /* 0x000fe20003fc6270 */
[C---:B------:R-:W-:Y:S01]  /*1250*/  VIADD R5, R3.reuse, 0x19 ;  /* 0x0000001903057836 */ /* 0x040fe20000000000 */
[----:B------:R-:W-:Y:S02]  /*1260*/  IADD3 R9, R3, 0x28, RZ ;  /* 0x0000002803097810 */ /* 0x000fe40007ffe0ff */
[----:B------:R-:W-:Y:S02]  /*1270*/  FSEL R25, R25, -INF , !P5 ;  /* 0xff80000019197808 */ /* 0x000fe40006800000 */
[----:B------:R-:W-:Y:S02]  /*1280*/  FSEL R32, R32, -INF , !P3 ;  /* 0xff80000020207808 */ /* 0x000fe40005800000 */
[----:B------:R-:W-:-:S02]  /*1290*/  FSEL R34, R34, -INF , !P3 ;  /* 0xff80000022227808 */ /* 0x000fc40005800000 */
[-C--:B------:R-:W-:Y:S02]  /*12a0*/  ISETP.GE.AND P3, PT, R9, R6.reuse, PT ;  /* 0x000000060900720c */ /* 0x080fe40003f66270 */
[----:B------:R-:W-:Y:S02]  /*12b0*/  FSEL R27, R27, -INF , !P5 ;  /* 0xff8000001b1b7808 */ /* 0x000fe40006800000 */
[----:B------:R-:W-:Y:S02]  /*12c0*/  FMNMX R9, R24, R25, !PT ;  /* 0x0000001918097209 */ /* 0x000fe40007800000 */
[----:B------:R-:W-:Y:S01]  /*12d0*/  ISETP.GE.AND P5, PT, R5, R6, PT ;  /* 0x000000060500720c */ /* 0x000fe20003fa6270 */
[----:B------:R-:W-:Y:S01]  /*12e0*/  VIADD R5, R3, 0x21 ;  /* 0x0000002103057836 */ /* 0x000fe20000000000 */
[----:B------:R-:W-:Y:S02]  /*12f0*/  FSEL R29, R29, -INF , !P2 ;  /* 0xff8000001d1d7808 */ /* 0x000fe40005000000 */
[----:B------:R-:W-:-:S02]  /*1300*/  FMNMX R0, R28, R9, !PT ;  /* 0x000000091c007209 */ /* 0x000fc40007800000 */
[----:B------:R-:W-:Y:S02]  /*1310*/  FSEL R31, R31, -INF , !P2 ;  /* 0xff8000001f1f7808 */ /* 0x000fe40005000000 */
[----:B------:R-:W-:Y:S01]  /*1320*/  ISETP.GE.AND P2, PT, R5, R6, PT ;  /* 0x000000060500720c */ /* 0x000fe20003f46270 */
[----:B------:R-:W-:Y:S01]  /*1330*/  VIADD R5, R3, 0x29 ;  /* 0x0000002903057836 */ /* 0x000fe20000000000 */
[----:B------:R-:W-:Y:S02]  /*1340*/  FMNMX R9, R29, R0, !PT ;  /* 0x000000001d097209 */ /* 0x000fe40007800000 */
[----:B------:R-:W-:Y:S02]  /*1350*/  FSEL R33, R33, -INF , !P4 ;  /* 0xff80000021217808 */ /* 0x000fe40006000000 */
[----:B------:R-:W-:Y:S02]  /*1360*/  FSEL R35, R35, -INF , !P4 ;  /* 0xff80000023237808 */ /* 0x000fe40006000000 */
[----:B------:R-:W-:-:S02]  /*1370*/  FMNMX R0, R32, R9, !PT ;  /* 0x0000000920007209 */ /* 0x000fc40007800000 */
[----:B------:R-:W-:Y:S02]  /*1380*/  ISETP.GE.AND P4, PT, R5, R6, PT ;  /* 0x000000060500720c */ /* 0x000fe40003f86270 */
[----:B------:R-:W-:Y:S02]  /*1390*/  IADD3 R5, R3, 0x30, RZ ;  /* 0x0000003003057810 */ /* 0x000fe40007ffe0ff */
[----:B------:R-:W-:Y:S02]  /*13a0*/  FSEL R36, R36, -INF , !P6 ;  /* 0xff80000024247808 */ /* 0x000fe40007000000 */
[----:B------:R-:W-:Y:S02]  /*13b0*/  FMNMX R9, R33, R0, !PT ;  /* 0x0000000021097209 */ /* 0x000fe40007800000 */
[----:B------:R-:W-:Y:S02]  /*13c0*/  FSEL R38, R38, -INF , !P6 ;  /* 0xff80000026267808 */ /* 0x000fe40007000000 */
[----:B------:R-:W-:Y:S01]  /*13d0*/  ISETP.GE.AND P6, PT, R5, R6, PT ;  /* 0x000000060500720c */ /* 0x000fe20003fc6270 */
[----:B------:R-:W-:Y:S01]  /*13e0*/  VIADD R5, R3, 0x31 ;  /* 0x0000003103057836 */ /* 0x000fe20000000000 */
[----:B------:R-:W-:-:S02]  /*13f0*/  FSEL R37, R37, -INF , !P5 ;  /* 0xff80000025257808 */ /* 0x000fc40006800000 */
[----:B------:R-:W-:Y:S02]  /*1400*/  FMNMX R0, R36, R9, !PT ;  /* 0x0000000924007209 */ /* 0x000fe40007800000 */
[----:B------:R-:W-:Y:S02]  /*1410*/  FSEL R39, R39, -INF , !P5 ;  /* 0xff80000027277808 */ /* 0x000fe40006800000 */
[----:B------:R-:W-:Y:S02]  /*1420*/  ISETP.GE.AND P5, PT, R5, R6, PT ;  /* 0x000000060500720c */ /* 0x000fe40003fa6270 */
[----:B------:R-:W-:Y:S02]  /*1430*/  FSEL R40, R40, -INF , !P1 ;  /* 0xff80000028287808 */ /* 0x000fe40004800000 */
[----:B------:R-:W-:Y:S02]  /*1440*/  FMNMX R9, R37, R0, !PT ;  /* 0x0000000025097209 */ /* 0x000fe40007800000 */
[----:B------:R-:W-:-:S02]  /*1450*/  IADD3 R5, R3, 0x38, RZ ;  /* 0x0000003803057810 */ /* 0x000fc40007ffe0ff */
[----:B------:R-:W-:Y:S02]  /*1460*/  FSEL R42, R42, -INF , !P1 ;  /* 0xff8000002a2a7808 */ /* 0x000fe40004800000 */
[----:B------:R-:W-:Y:S02]  /*1470*/  FSEL R41, R41, -INF , !P2 ;  /* 0xff80000029297808 */ /* 0x000fe40005000000 */
[----:B------:R-:W-:Y:S02]  /*1480*/  FMNMX R0, R40, R9, !PT ;  /* 0x0000000928007209 */ /* 0x000fe40007800000 */
[----:B------:R-:W-:Y:S01]  /*1490*/  ISETP.GE.AND P1, PT, R5, R6, PT ;  /* 0x000000060500720c */ /* 0x000fe20003f26270 */
[----:B------:R-:W-:Y:S01]  /*14a0*/  VIADD R5, R3, 0x39 ;  /* 0x0000003903057836 */ /* 0x000fe20000000000 */
[----:B------:R-:W-:Y:S02]  /*14b0*/  FSEL R44, R44, -INF , !P3 ;  /* 0xff8000002c2c7808 */ /* 0x000fe40005800000 */
[----:B------:R-:W-:-:S02]  /*14c0*/  FMNMX R9, R41, R0, !PT ;  /* 0x0000000029097209 */ /* 0x000fc40007800000 */
[----:B------:R-:W-:Y:S02]  /*14d0*/  FSEL R43, R43, -INF , !P2 ;  /* 0xff8000002b2b7808 */ /* 0x000fe40005000000 */
[----:B------:R-:W-:Y:S02]  /*14e0*/  ISETP.GE.AND P2, PT, R5, R6, PT ;  /* 0x000000060500720c */ /* 0x000fe40003f46270 */
[----:B------:R-:W-:Y:S02]  /*14f0*/  IADD3 R5, R3, 0x40, RZ ;  /* 0x0000004003057810 */ /* 0x000fe40007ffe0ff */
[----:B------:R-:W-:Y:S02]  /*1500*/  FSEL R45, R45, -INF , !P4 ;  /* 0xff8000002d2d7808 */ /* 0x000fe40006000000 */
[----:B------:R-:W-:Y:S02]  /*1510*/  FMNMX R0, R44, R9, !PT ;  /* 0x000000092c007209 */ /* 0x000fe40007800000 */
[----:B------:R-:W-:-:S02]  /*1520*/  FSEL R46, R46, -INF , !P3 ;  /* 0xff8000002e2e7808 */ /* 0x000fc40005800000 */
[----:B------:R-:W-:Y:S01]  /*1530*/  ISETP.GE.AND P3, PT, R5, R6, PT ;  /* 0x000000060500720c */ /* 0x000fe20003f66270 */
[----:B------:R-:W-:Y:S01]  /*1540*/  VIADD R5, R3, 0x41 ;  /* 0x0000004103057836 */ /* 0x000fe20000000000 */
[----:B------:R-:W-:Y:S02]  /*1550*/  FSEL R48, R48, -INF , !P6 ;  /* 0xff80000030307808 */ /* 0x000fe40007000000 */
[----:B------:R-:W-:Y:S02]  /*1560*/  FMNMX R9, R45, R0, !PT ;  /* 0x000000002d097209 */ /* 0x000fe40007800000 */
[----:B------:R-:W-:Y:S02]  /*1570*/  FSEL R49, R49, -INF , !P5 ;  /* 0xff80000031317808 */ /* 0x000fe40006800000 */
[----:B------:R-:W-:Y:S02]  /*1580*/  FMNMX R0, R48, R9, !PT ;  /* 0x0000000930007209 */ /* 0x000fe40007800000 */
[----:B------:R-:W-:-:S02]  /*1590*/  FSEL R47, R47, -INF , !P4 ;  /* 0xff8000002f2f7808 */ /* 0x000fc40006000000 */
        /* <DEDUP_REMOVED lines=10> */
[----:B------:R-:W-:Y:S02]  /*1640*/  FSEL R56, R56, -INF , !P3 ;  /* 0xff80000038387808 */ /* 0x000fe40005800000 */
[----:B------:R-:W-:Y:S02]  /*1650*/  FMNMX R9, R53, R0, !PT ;  /* 0x0000000035097209 */ /* 0x000fe40007800000 */
[----:B------:R-:W-:Y:S02]  /*1660*/  ISETP.GE.AND P5, PT, R5, R6, PT ;  /* 0x000000060500720c */ /* 0x000fe40003fa6270 */
[----:B------:R-:W-:-:S02]  /*1670*/  IADD3 R5, R3, 0x50, RZ ;  /* 0x0000005003057810 */ /* 0x000fc40007ffe0ff */
[----:B------:R-:W-:Y:S02]  /*1680*/  FSEL R57, R57, -INF , !P4 ;  /* 0xff80000039397808 */ /* 0x000fe40006000000 */
[----:B------:R-:W-:Y:S02]  /*1690*/  FMNMX R0, R56, R9, !PT ;  /* 0x0000000938007209 */ /* 0x000fe40007800000 */
[----:B------:R-:W-:Y:S02]  /*16a0*/  FSEL R54, R54, -INF , !P1 ;  /* 0xff80000036367808 */ /* 0x000fe40004800000 */
[----:B------:R-:W-:Y:S01]  /*16b0*/  ISETP.GE.AND P1, PT, R5, R6, PT ;  /* 0x000000060500720c */ /* 0x000fe20003f26270 */
[----:B------:R-:W-:Y:S01]  /*16c0*/  VIADD R5, R3, 0x51 ;  /* 0x0000005103057836 */ /* 0x000fe20000000000 */
[----:B------:R-:W-:Y:S02]  /*16d0*/  FSEL R60, R60, -INF , !P6 ;  /* 0xff8000003c3c7808 */ /* 0x000fe40007000000 */
[----:B------:R-:W-:-:S02]  /*16e0*/  FMNMX R9, R57, R0, !PT ;  /* 0x0000000039097209 */ /* 0x000fc40007800000 */
[----:B------:R-:W-:Y:S02]  /*16f0*/  FSEL R55, R55, -INF , !P2 ;  /* 0xff80000037377808 */ /* 0x000fe40005000000 */
[----:B------:R-:W-:Y:S02]  /*1700*/  ISETP.GE.AND P2, PT, R5, R6, PT ;  /* 0x000000060500720c */ /* 0x000fe40003f46270 */
[----:B------:R-:W-:Y:S02]  /*1710*/  FSEL R61, R61, -INF , !P5 ;  /* 0xff8000003d3d7808 */ /* 0x000fe40006800000 */
[----:B------:R-:W-:Y:S01]  /*1720*/  FMNMX R0, R60, R9, !PT ;  /* 0x000000093c007209 */ /* 0x000fe20007800000 */
[C---:B------:R-:W-:Y:S01]  /*1730*/  VIADD R9, R3.reuse, 0x61 ;  /* 0x0000006103097836 */ /* 0x040fe20000000000 */
[----:B------:R-:W-:Y:S02]  /*1740*/  IADD3 R5, R3, 0x58, RZ ;  /* 0x0000005803057810 */ /* 0x000fe40007ffe0ff */
[----:B------:R-:W-:-:S02]  /*1750*/  FSEL R58, R58, -INF , !P3 ;  /* 0xff8000003a3a7808 */ /* 0x000fc40005800000 */
[----:B------:R-:W-:Y:S02]  /*1760*/  FSEL R64, R64, -INF , !P1 ;  /* 0xff80000040407808 */ /* 0x000fe40004800000 */
[----:B------:R-:W-:Y:S02]  /*1770*/  FMNMX R11, R61, R0, !PT ;  /* 0x000000003d0b7209 */ /* 0x000fe40007800000 */
[----:B------:R-:W-:Y:S01]  /*1780*/  ISETP.GE.AND P3, PT, R5, R6, PT ;  /* 0x000000060500720c */ /* 0x000fe20003f66270 */
[----:B------:R-:W-:Y:S01]  /*1790*/  VIADD R5, R3, 0x59 ;  /* 0x0000005903057836 */ /* 0x000fe20000000000 */
[----:B------:R-:W-:Y:S02]  /*17a0*/  FSEL R65, R65, -INF , !P2 ;  /* 0xff80000041417808 */ /* 0x000fe40005000000 */
[----:B------:R-:W-:Y:S02]  /*17b0*/  FMNMX R0, R64, R11, !PT ;  /* 0x0000000b40007209 */ /* 0x000fe40007800000 */
[----:B------:R-:W-:-:S02]  /*17c0*/  FSEL R59, R59, -INF , !P4 ;  /* 0xff8000003b3b7808 */ /* 0x000fc40006000000 */
[----:B------:R-:W-:Y:S02]  /*17d0*/  ISETP.GE.AND P4, PT, R5, R6, PT ;  /* 0x000000060500720c */ /* 0x000fe40003f86270 */
[----:B------:R-:W-:Y:S02]  /*17e0*/  IADD3 R5, R3, 0x60, RZ ;  /* 0x0000006003057810 */ /* 0x000fe40007ffe0ff */
[----:B------:R-:W-:Y:S02]  /*17f0*/  FSEL R68, R68, -INF , !P3 ;  /* 0xff80000044447808 */ /* 0x000fe40005800000 */
[----:B------:R-:W-:Y:S02]  /*1800*/  FMNMX R11, R65, R0, !PT ;  /* 0x00000000410b7209 */ /* 0x000fe40007800000 */
[----:B------:R-:W-:Y:S02]  /*1810*/  ISETP.GE.AND P0, PT, R9, R6, PT ;  /* 0x000000060900720c */ /* 0x000fe40003f06270 */
[----:B------:R-:W-:-:S02]  /*1820*/  IADD3 R9, R3, 0x68, RZ ;  /* 0x0000006803097810 */ /* 0x000fc40007ffe0ff */
[----:B------:R-:W-:Y:S02]  /*1830*/  FSEL R62, R62, -INF , !P6 ;  /* 0xff8000003e3e7808 */ /* 0x000fe40007000000 */
[-C--:B------:R-:W-:Y:S02]  /*1840*/  ISETP.GE.AND P6, PT, R5, R6.reuse, PT ;  /* 0x000000060500720c */ /* 0x080fe40003fc6270 */
        /* <DEDUP_REMOVED lines=18> */
[----:B------:R-:W-:Y:S01]  /*1970*/  FMNMX R0, R76, R11, !PT ;  /* 0x0000000b4c007209 */ /* 0x000fe20007800000 */
[----:B------:R-:W-:Y:S01]  /*1980*/  VIADD R11, R3, 0x79 ;  /* 0x00000079030b7836 */ /* 0x000fe20000000000 */
[----:B------:R-:W-:-:S02]  /*1990*/  FSEL R71, R71, -INF , !P4 ;  /* 0xff80000047477808 */ /* 0x000fc40006000000 */
[----:B------:R-:W-:Y:S02]  /*19a0*/  ISETP.GE.AND P4, PT, R9, R6, PT ;  /* 0x000000060900720c */ /* 0x000fe40003f86270 */
[----:B------:R-:W-:Y:S02]  /*19b0*/  FSEL R80, R80, -INF , !P3 ;  /* 0xff80000050507808 */ /* 0x000fe40005800000 */
[----:B------:R-:W-:Y:S02]  /*19c0*/  FMNMX R13, R77, R0, !PT ;  /* 0x000000004d0d7209 */ /* 0x000fe40007800000 */
[----:B------:R-:W-:Y:S02]  /*19d0*/  IADD3 R9, R3, 0x78, RZ ;  /* 0x0000007803097810 */ /* 0x000fe40007ffe0ff */
[----:B------:R-:W-:Y:S02]  /*19e0*/  FSEL R63, R63, -INF , !P5 ;  /* 0xff8000003f3f7808 */ /* 0x000fe40006800000 */
[----:B------:R-:W-:-:S02]  /*19f0*/  FSEL R81, R81, -INF , !P4 ;  /* 0xff80000051517808 */ /* 0x000fc40006000000 */
[----:B------:R-:W-:Y:S02]  /*1a00*/  FMNMX R0, R80, R13, !PT ;  /* 0x0000000d50007209 */ /* 0x000fe40007800000 */
[----:B------:R-:W-:Y:S02]  /*1a10*/  ISETP.GE.AND P5, PT, R9, R6, PT ;  /* 0x000000060900720c */ /* 0x000fe40003fa6270 */
[----:B------:R-:W-:Y:S02]  /*1a20*/  FMNMX R9, R81, R0, !PT ;  /* 0x0000000051097209 */ /* 0x000fe40007800000 */
[----:B------:R-:W-:Y:S02]  /*1a30*/  FSEL R84, R84, -INF , !P5 ;  /* 0xff80000054547808 */ /* 0x000fe40006800000 */
[----:B------:R-:W-:Y:S02]  /*1a40*/  ISETP.GE.AND P6, PT, R11, R6, PT ;  /* 0x000000060b00720c */ /* 0x000fe40003fc6270 */
[----:B------:R-:W-:-:S02]  /*1a50*/  FMNMX R0, R84, R9, !PT ;  /* 0x0000000954007209 */ /* 0x000fc40007800000 */
[----:B------:R-:W-:Y:S02]  /*1a60*/  FSEL R85, R85, -INF , !P6 ;  /* 0xff80000055557808 */ /* 0x000fe40007000000 */
[----:B------:R-:W-:Y:S02]  /*1a70*/  P2R R8, PR, RZ, 0x2 ;  /* 0x00000002ff087803 */ /* 0x000fe40000000000 */
[----:B------:R-:W-:Y:S02]  /*1a80*/  FMNMX R0, R85, R0, !PT ;  /* 0x0000000055007209 */ /* 0x000fe40007800000 */
[----:B------:R-:W-:Y:S02]  /*1a90*/  P2R R10, PR, RZ, 0x1 ;  /* 0x00000001ff0a7803 */ /* 0x000fe40000000000 */
[----:B------:R-:W-:Y:S01]  /*1aa0*/  ISETP.GE.AND P0, PT, R5, R6, PT ;  /* 0x000000060500720c */ /* 0x000fe20003f06270 */
[----:B------:R-:W2:Y:S01]  /*1ab0*/  SHFL.BFLY PT, R9, R0, 0x1, 0x1f ;  /* 0x0c201f0000097f89 */ /* 0x000ea200000e0000 */
[----:B------:R-:W-:-:S02]  /*1ac0*/  FMNMX R5, R26, R27, !PT ;  /* 0x0000001b1a057209 */ /* 0x000fc40007800000 */
[----:B------:R-:W-:Y:S02]  /*1ad0*/  FSEL R74, R74, -INF , !P0 ;  /* 0xff8000004a4a7808 */ /* 0x000fe40004000000 */
[----:B------:R-:W-:Y:S02]  /*1ae0*/  ISETP.NE.AND P0, PT, R10, RZ, PT ;  /* 0x000000ff0a00720c */ /* 0x000fe40003f05270 */
[----:B------:R-:W-:Y:S02]  /*1af0*/  FSEL R79, R79, -INF , !P2 ;  /* 0xff8000004f4f7808 */ /* 0x000fe40005000000 */
[----:B------:R-:W-:Y:S02]  /*1b00*/  FSEL R82, R82, -INF , !P3 ;  /* 0xff80000052527808 */ /* 0x000fe40005800000 */
[----:B------:R-:W-:Y:S02]  /*1b10*/  FSEL R83, R83, -INF , !P4 ;  /* 0xff80000053537808 */ /* 0x000fe40006000000 */
[----:B------:R-:W-:-:S02]  /*1b20*/  FSEL R86, R86, -INF , !P5 ;  /* 0xff80000056567808 */ /* 0x000fc40006800000 */
[----:B------:R-:W-:Y:S02]  /*1b30*/  FSEL R87, R87, -INF , !P6 ;  /* 0xff80000057577808 */ /* 0x000fe40007000000 */
[----:B------:R-:W-:Y:S02]  /*1b40*/  FSEL R75, R75, -INF , !P0 ;  /* 0xff8000004b4b7808 */ /* 0x000fe40004000000 */
[----:B------:R-:W-:Y:S02]  /*1b50*/  ISETP.NE.AND P0, PT, R12, RZ, PT ;  /* 0x000000ff0c00720c */ /* 0x000fe40003f05270 */
[----:B--2---:R-:W-:Y:S02]  /*1b60*/  FMNMX R9, R0, R9, !PT ;  /* 0x0000000900097209 */ /* 0x004fe40007800000 */
[----:B------:R-:W-:-:S03]  /*1b70*/  FMNMX R0, R30, R5, !PT ;  /* 0x000000051e007209 */ /* 0x000fc60007800000 */
[----:B------:R-:W2:Y:S01]  /*1b80*/  SHFL.BFLY PT, R4, R9, 0x2, 0x1f ;  /* 0x0c401f0009047f89 */ /* 0x000ea200000e0000 */
[----:B------:R-:W-:-:S04]  /*1b90*/  FMNMX R5, R31, R0, !PT ;  /* 0x000000001f057209 */ /* 0x000fc80007800000 */
[----:B------:R-:W-:-:S04]  /*1ba0*/  FMNMX R0, R34, R5, !PT ;  /* 0x0000000522007209 */ /* 0x000fc80007800000 */
[----:B------:R-:W-:-:S04]  /*1bb0*/  FMNMX R5, R35, R0, !PT ;  /* 0x0000000023057209 */ /* 0x000fc80007800000 */
[----:B------:R-:W-:-:S04]  /*1bc0*/  FMNMX R0, R38, R5, !PT ;  /* 0x0000000526007209 */ /* 0x000fc80007800000 */
[----:B------:R-:W-:-:S04]  /*1bd0*/  FMNMX R5, R39, R0, !PT ;  /* 0x0000000027057209 */ /* 0x000fc80007800000 */
[----:B------:R-:W-:Y:S02]  /*1be0*/  FMNMX R0, R42, R5, !PT ;  /* 0x000000052a007209 */ /* 0x000fe40007800000 */
[----:B--2---:R-:W-:Y:S02]  /*1bf0*/  FMNMX R4, R9, R4, !PT ;  /* 0x0000000409047209 */ /* 0x004fe40007800000 */
[----:B------:R-:W-:Y:S02]  /*1c00*/  FMNMX R5, R43, R0, !PT ;  /* 0x000000002b057209 */ /* 0x000fe40007800000 */
[----:B------:R-:W-:Y:S02]  /*1c10*/  FSETP.NEU.AND P1, PT, R4, -INF , PT ;  /* 0xff8000000400780b */ /* 0x000fe40003f2d000 */
[----:B------:R-:W-:Y:S02]  /*1c20*/  FMNMX R0, R46, R5, !PT ;  /* 0x000000052e007209 */ /* 0x000fe40007800000 */
[----:B------:R-:W-:-:S02]  /*1c30*/  FSEL R2, R4, RZ, P1 ;  /* 0x000000ff04027208 */ /* 0x000fc40000800000 */
[----:B------:R-:W-:Y:S02]  /*1c40*/  ISETP.NE.AND P1, PT, R8, RZ, PT ;  /* 0x000000ff0800720c */ /* 0x000fe40003f25270 */
[----:B------:R-:W-:Y:S01]  /*1c50*/  FMNMX R5, R47, R0, !PT ;  /* 0x000000002f057209 */ /* 0x000fe20007800000 */
[----:B------:R-:W-:Y:S01]  /*1c60*/  FMUL R2, R2, UR6 ;  /* 0x0000000602027c20 */ /* 0x000fe20008400000 */
[----:B------:R-:W-:Y:S02]  /*1c70*/  FSEL R78, R78, -INF , !P1 ;  /* 0xff8000004e4e7808 */ /* 0x000fe40004800000 */
[----:B------:R-:W-:Y:S01]  /*1c80*/  FMNMX R0, R50, R5, !PT ;  /* 0x0000000532007209 */ /* 0x000fe20007800000 */
[--C-:B------:R-:W-:Y:S01]  /*1c90*/  FFMA R24, R24, UR6, -R2.reuse ;  /* 0x0000000618187c23 */ /* 0x100fe20008000802 */
[--C-:B------:R-:W-:Y:S01]  /*1ca0*/  FFMA R9, R25, UR6, -R2.reuse ;  /* 0x0000000619097c23 */ /* 0x100fe20008000802 */
[--C-:B------:R-:W-:Y:S01]  /*1cb0*/  FFMA R8, R28, UR6, -R2.reuse ;  /* 0x000000061c087c23 */ /* 0x100fe20008000802 */
[--C-:B------:R-:W-:Y:S01]  /*1cc0*/  FFMA R11, R29, UR6, -R2.reuse ;  /* 0x000000061d0b7c23 */ /* 0x100fe20008000802 */
[--C-:B------:R-:W-:Y:S01]  /*1cd0*/  FFMA R10, R36, UR6, -R2.reuse ;  /* 0x00000006240a7c23 */ /* 0x100fe20008000802 */
[----:B------:R-:W-:Y:S01]  /*1ce0*/  FSETP.GEU.AND P1, PT, R24, -126, PT ;  /* 0xc2fc00001800780b */ /* 0x000fe20003f2e000 */
        /* <DEDUP_REMOVED lines=11> */
[----:B------:R-:W-:Y:S01]  /*1da0*/  FMNMX R5, R51, R0, !PT ;  /* 0x0000000033057209 */ /* 0x000fe20007800000 */
[----:B------:R-:W-:Y:S01]  /*1db0*/  @!P1 FMUL R24, R24, 0.5 ;  /* 0x3f00000018189820 */ /* 0x000fe20000400000 */
[--C-:B------:R-:W-:Y:S01]  /*1dc0*/  FFMA R12, R44, UR6, -R2.reuse ;  /* 0x000000062c0c7c23 */ /* 0x100fe20008000802 */
[----:B------:R-:W-:Y:S01]  /*1dd0*/  @!P2 FMUL R9, R9, 0.5 ;  /* 0x3f0000000909a820 */ /* 0x000fe20000400000 */
[----:B------:R-:W-:Y:S01]  /*1de0*/  FMNMX R0, R54, R5, !PT ;  /* 0x0000000536007209 */ /* 0x000fe20007800000 */
[----:B------:R-:W-:Y:S01]  /*1df0*/  @!P3 FMUL R8, R8, 0.5 ;  /* 0x3f0000000808b820 */ /* 0x000fe20000400000 */
[--C-:B------:R-:W-:Y:S01]  /*1e00*/  FFMA R19, R45, UR6, -R2.reuse ;  /* 0x000000062d137c23 */ /* 0x100fe20008000802 */
[----:B------:R-:W2:Y:S01]  /*1e10*/  MUFU.EX2 R24, R24 ;  /* 0x0000001800187308 */ /* 0x000ea20000000800 */
[----:B------:R-:W-:Y:S01]  /*1e20*/  @!P4 FMUL R11, R11, 0.5 ;  /* 0x3f0000000b0bc820 */ /* 0x000fe20000400000 */
[----:B------:R-:W-:Y:S01]  /*1e30*/  @!P5 FMUL R28, R28, 0.5 ;  /* 0x3f0000001c1cd820 */ /* 0x000fe20000400000 */
[----:B------:R-:W-:Y:S01]  /*1e40*/  FMNMX R5, R55, R0, !PT ;  /* 0x0000000037057209 */ /* 0x000fe20007800000 */
[----:B------:R-:W-:Y:S01]  /*1e50*/  @!P6 FMUL R13, R13, 0.5 ;  /* 0x3f0000000d0de820 */ /* 0x000fe20000400000 */
[--C-:B------:R-:W-:Y:S01]  /*1e60*/  FFMA R21, R49, UR6, -R2.reuse ;  /* 0x0000000631157c23 */ /* 0x100fe20008000802 */
[--C-:B------:R-:W-:Y:S01]  /*1e70*/  FFMA R14, R52, UR6, -R2.reuse ;  /* 0x00000006340e7c23 */ /* 0x100fe20008000802 */
[----:B------:R-:W-:Y:S01]  /*1e80*/  FMNMX R0, R58, R5, !PT ;  /* 0x000000053a007209 */ /* 0x000fe20007800000 */
[----:B------:R-:W3:Y:S01]  /*1e90*/  MUFU.EX2 R9, R9 ;  /* 0x0000000900097308 */ /* 0x000ee20000000800 */
[--C-:B------:R-:W-:Y:S01]  /*1ea0*/  FFMA R23, R53, UR6, -R2.reuse ;  /* 0x0000000635177c23 */ /* 0x100fe20008000802 */
[--C-:B------:R-:W-:Y:S01]  /*1eb0*/  FFMA R60, R60, UR6, -R2.reuse ;  /* 0x000000063c3c7c23 */ /* 0x100fe20008000802 */
[----:B------:R-:W-:Y:S01]  /*1ec0*/  FMNMX R5, R59, R0, !PT ;  /* 0x000000003b057209 */ /* 0x000fe20007800000 */
[--C-:B------:R-:W-:Y:S01]  /*1ed0*/  FFMA R25, R56, UR6, -R2.reuse ;  /* 0x0000000638197c23 */ /* 0x100fe20008000802 */
[--C-:B------:R-:W-:Y:S01]  /*1ee0*/  FFMA R57, R57, UR6, -R2.reuse ;  /* 0x0000000639397c23 */ /* 0x100fe20008000802 */
[--C-:B------:R-:W-:Y:S01]  /*1ef0*/  FFMA R61, R61, UR6, -R2.reuse ;  /* 0x000000063d3d7c23 */ /* 0x100fe20008000802 */
[----:B------:R-:W-:Y:S01]  /*1f00*/  FMNMX R0, R62, R5, !PT ;  /* 0x000000053e007209 */ /* 0x000fe20007800000 */
[----:B------:R-:W4:Y:S01]  /*1f10*/  MUFU.EX2 R8, R8 ;  /* 0x0000000800087308 */ /* 0x000f220000000800 */
[----:B--2---:R-:W-:Y:S01]  /*1f20*/  @!P1 FMUL R24, R24, R24 ;  /* 0x0000001818189220 */ /* 0x004fe20000400000 */
[----:B------:R-:W-:Y:S01]  /*1f30*/  FSETP.GEU.AND P1, PT, R10, -126, PT ;  /* 0xc2fc00000a00780b */ /* 0x000fe20003f2e000 */
[--C-:B------:R-:W-:Y:S01]  /*1f40*/  FFMA R64, R64, UR6, -R2.reuse ;  /* 0x0000000640407c23 */ /* 0x100fe20008000802 */
[----:B------:R-:W-:Y:S01]  /*1f50*/  FMNMX R5, R63, R0, !PT ;  /* 0x000000003f057209 */ /* 0x000fe20007800000 */
[--C-:B------:R-:W-:Y:S01]  /*1f60*/  FFMA R65, R65, UR6, -R2.reuse ;  /* 0x0000000641417c23 */ /* 0x100fe20008000802 */
[--C-:B------:R-:W-:Y:S01]  /*1f70*/  FFMA R72, R72, UR6, -R2.reuse ;  /* 0x0000000648487c23 */ /* 0x100fe20008000802 */
[--C-:B------:R-:W-:Y:S01]  /*1f80*/  FFMA R68, R68, UR6, -R2.reuse ;  /* 0x0000000644447c23 */ /* 0x100fe20008000802 */
[----:B------:R-:W2:Y:S01]  /*1f90*/  MUFU.EX2 R11, R11 ;  /* 0x0000000b000b7308 */ /* 0x000ea20000000800 */
[----:B---3--:R-:W-:Y:S01]  /*1fa0*/  @!P2 FMUL R9, R9, R9 ;  /* 0x000000090909a220 */ /* 0x008fe20000400000 */
[----:B------:R-:W-:Y:S01]  /*1fb0*/  FSETP.GEU.AND P2, PT, R15, -126, PT ;  /* 0xc2fc00000f00780b */ /* 0x000fe20003f4e000 */
[--C-:B------:R-:W-:Y:S01]  /*1fc0*/  FFMA R69, R69, UR6, -R2.reuse ;  /* 0x0000000645457c23 */ /* 0x100fe20008000802 */
[----:B------:R-:W-:Y:S01]  /*1fd0*/  FMNMX R0, R66, R5, !PT ;  /* 0x0000000542007209 */ /* 0x000fe20007800000 */
[--C-:B------:R-:W-:Y:S01]  /*1fe0*/  FFMA R73, R73, UR6, -R2.reuse ;  /* 0x0000000649497c23 */ /* 0x100fe20008000802 */
[--C-:B------:R-:W-:Y:S01]  /*1ff0*/  FFMA R76, R76, UR6, -R2.reuse ;  /* 0x000000064c4c7c23 */ /* 0x100fe20008000802 */
[----:B------:R-:W-:Y:S01]  /*2000*/  @!P1 FMUL R10, R10, 0.5 ;  /* 0x3f0000000a0a9820 */ /* 0x000fe20000400000 */
[----:B------:R-:W3:Y:S01]  /*2010*/  MUFU.EX2 R28, R28 ;  /* 0x0000001c001c7308 */ /* 0x000ee20000000800 */
[----:B----4-:R-:W-:Y:S01]  /*2020*/  @!P3 FMUL R8, R8, R8 ;  /* 0x000000080808b220 */ /* 0x010fe20000400000 */
[----:B------:R-:W-:Y:S01]  /*2030*/  FSETP.GEU.AND P3, PT, R32, -126, PT ;  /* 0xc2fc00002000780b */ /* 0x000fe20003f6e000 */
[--C-:B------:R-:W-:Y:S01]  /*2040*/  FFMA R77, R77, UR6, -R2.reuse ;  /* 0x000000064d4d7c23 */ /* 0x100fe20008000802 */
[----:B------:R-:W-:Y:S01]  /*2050*/  FMNMX R5, R67, R0, !PT ;  /* 0x0000000043057209 */ /* 0x000fe20007800000 */
[--C-:B------:R-:W-:Y:S01]  /*2060*/  FFMA R81, R81, UR6, -R2.reuse ;  /* 0x0000000651517c23 */ /* 0x100fe20008000802 */
[--C-:B------:R-:W-:Y:S01]  /*2070*/  FFMA R80, R80, UR6, -R2.reuse ;  /* 0x0000000650507c23 */ /* 0x100fe20008000802 */
[----:B------:R-:W-:Y:S01]  /*2080*/  @!P2 FMUL R15, R15, 0.5 ;  /* 0x3f0000000f0fa820 */ /* 0x000fe20000400000 */
[----:B------:R-:W4:Y:S01]  /*2090*/  MUFU.EX2 R10, R10 ;  /* 0x0000000a000a7308 */ /* 0x000f220000000800 */
[----:B--2---:R-:W-:Y:S01]  /*20a0*/  @!P4 FMUL R11, R11, R11 ;  /* 0x0000000b0b0bc220 */ /* 0x004fe20000400000 */
[----:B------:R-:W-:Y:S01]  /*20b0*/  FSETP.GEU.AND P4, PT, R17, -126, PT ;  /* 0xc2fc00001100780b */ /* 0x000fe20003f8e000 */
[--C-:B------:R-:W-:Y:S01]  /*20c0*/  FFMA R84, R84, UR6, -R2.reuse ;  /* 0x0000000654547c23 */ /* 0x100fe20008000802 */
[----:B------:R-:W-:Y:S01]  /*20d0*/  FMNMX R0, R70, R5, !PT ;  /* 0x0000000546007209 */ /* 0x000fe20007800000 */
[----:B------:R-:W-:-:S02]  /*20e0*/  FFMA R2, R85, UR6, -R2 ;  /* 0x0000000655027c23 */ /* 0x000fc40008000802 */
[----:B------:R-:W-:Y:S01]  /*20f0*/  @!P3 FMUL R32, R32, 0.5 ;  /* 0x3f0000002020b820 */ /* 0x000fe20000400000 */
[----:B------:R-:W2:Y:S01]  /*2100*/  MUFU.EX2 R13, R13 ;  /* 0x0000000d000d7308 */ /* 0x000ea20000000800 */
[----:B---3--:R-:W-:Y:S01]  /*2110*/  @!P5 FMUL R28, R28, R28 ;  /* 0x0000001c1c1cd220 */ /* 0x008fe20000400000 */
[----:B------:R-:W-:Y:S02]  /*2120*/  FSETP.GEU.AND P5, PT, R12, -126, PT ;  /* 0xc2fc00000c00780b */ /* 0x000fe40003fae000 */
[----:B------:R-:W-:-:S03]  /*2130*/  FMNMX R5, R71, R0, !PT ;  /* 0x0000000047057209 */ /* 0x000fc60007800000 */
[----:B------:R-:W-:Y:S01]  /*2140*/  @!P4 FMUL R17, R17, 0.5 ;  /* 0x3f0000001111c820 */ /* 0x000fe20000400000 */
[----:B------:R-:W3:Y:S01]  /*2150*/  MUFU.EX2 R15, R15 ;  /* 0x0000000f000f7308 */ /* 0x000ee20000000800 */
[----:B----4-:R-:W-:Y:S01]  /*2160*/  @!P1 FMUL R10, R10, R10 ;  /* 0x0000000a0a0a9220 */ /* 0x010fe20000400000 */
[----:B------:R-:W-:Y:S02]  /*2170*/  FSETP.GEU.AND P1, PT, R36, -126, PT ;  /* 0xc2fc00002400780b */ /* 0x000fe40003f2e000 */
[----:B------:R-:W-:-:S03]  /*2180*/  FMNMX R0, R74, R5, !PT ;  /* 0x000000054a007209 */ /* 0x000fc60007800000 */
[----:B------:R-:W-:Y:S01]  /*2190*/  @!P5 FMUL R12, R12, 0.5 ;  /* 0x3f0000000c0cd820 */ /* 0x000fe20000400000 */
[----:B------:R-:W4:Y:S01]  /*21a0*/  MUFU.EX2 R32, R32 ;  /* 0x0000002000207308 */ /* 0x000f220000000800 */
[----:B--2---:R-:W-:Y:S01]  /*21b0*/  @!P6 FMUL R13, R13, R13 ;  /* 0x0000000d0d0de220 */ /* 0x004fe20000400000 */
[----:B------:R-:W-:Y:S02]  /*21c0*/  FSETP.GEU.AND P6, PT, R19, -126, PT ;  /* 0xc2fc00001300780b */ /* 0x000fe40003fce000 */
[----:B------:R-:W-:-:S03]  /*21d0*/  FMNMX R5, R75, R0, !PT ;  /* 0x000000004b057209 */ /* 0x000fc60007800000 */
        /* <DEDUP_REMOVED lines=32> */
[----:B------:R-:W5:Y:S01]  /*23e0*/  SHFL.BFLY PT, R5, R0, 0x1, 0x1f ;  /* 0x0c201f0000057f89 */ /* 0x000f6200000e0000 */
[----:B---3--:R-:W-:Y:S01]  /*23f0*/  @!P2 FMUL R21, R21, R21 ;  /* 0x000000151515a220 */ /* 0x008fe20000400000 */
[----:B------:R-:W-:-:S04]  /*2400*/  FSETP.GEU.AND P2, PT, R61, -126, PT ;  /* 0xc2fc00003d00780b */ /* 0x000fc80003f4e000 */
[----:B------:R-:W-:Y:S01]  /*2410*/  @!P6 FMUL R57, R57, 0.5 ;  /* 0x3f0000003939e820 */ /* 0x000fe20000400000 */
[----:B------:R-:W3:Y:S01]  /*2420*/  MUFU.EX2 R29, R60 ;  /* 0x0000003c001d7308 */ /* 0x000ee20000000800 */
[----:B----4-:R-:W-:Y:S01]  /*2430*/  @!P3 FMUL R14, R14, R14 ;  /* 0x0000000e0e0eb220 */ /* 0x010fe20000400000 */
[----:B------:R-:W-:-:S06]  /*2440*/  FSETP.GEU.AND P3, PT, R64, -126, PT ;  /* 0xc2fc00004000780b */ /* 0x000fcc0003f6e000 */
[----:B------:R-:W4:Y:S01]  /*2450*/  MUFU.EX2 R25, R25 ;  /* 0x0000001900197308 */ /* 0x000f220000000800 */
[----:B--2---:R-:W-:Y:S01]  /*2460*/  @!P4 FMUL R23, R23, R23 ;  /* 0x000000171717c220 */ /* 0x004fe20000400000 */
[----:B------:R-:W-:Y:S01]  /*2470*/  FSETP.GEU.AND P4, PT, R65, -126, PT ;  /* 0xc2fc00004100780b */ /* 0x000fe20003f8e000 */
[----:B------:R-:W-:-:S04]  /*2480*/  @!P2 FMUL R61, R61, 0.5 ;  /* 0x3f0000003d3da820 */ /* 0x000fc80000400000 */
[----:B------:R-:W-:Y:S01]  /*2490*/  @!P3 FMUL R64, R64, 0.5 ;  /* 0x3f0000004040b820 */ /* 0x000fe20000400000 */
[----:B------:R-:W2:Y:S01]  /*24a0*/  MUFU.EX2 R40, R57 ;  /* 0x0000003900287308 */ /* 0x000ea20000000800 */
[----:B---3--:R-:W-:Y:S01]  /*24b0*/  @!P1 FMUL R29, R29, R29 ;  /* 0x0000001d1d1d9220 */ /* 0x008fe20000400000 */
[----:B------:R-:W-:Y:S02]  /*24c0*/  FSETP.GEU.AND P1, PT, R72, -126, PT ;  /* 0xc2fc00004800780b */ /* 0x000fe40003f2e000 */
[----:B-----5:R-:W-:-:S03]  /*24d0*/  FMNMX R5, R0, R5, !PT ;  /* 0x0000000500057209 */ /* 0x020fc60007800000 */
[----:B------:R-:W-:Y:S01]  /*24e0*/  @!P4 FMUL R65, R65, 0.5 ;  /* 0x3f0000004141c820 */ /* 0x000fe20000400000 */
[----:B------:R-:W3:Y:S01]  /*24f0*/  MUFU.EX2 R16, R61 ;  /* 0x0000003d00107308 */ /* 0x000ee20000000800 */
[----:B----4-:R-:W-:Y:S01]  /*2500*/  @!P5 FMUL R25, R25, R25 ;  /* 0x000000191919d220 */ /* 0x010fe20000400000 */
[----:B------:R-:W-:Y:S01]  /*2510*/  FSETP.GEU.AND P5, PT, R68, -126, PT ;  /* 0xc2fc00004400780b */ /* 0x000fe20003fae000 */
[----:B------:R-:W4:Y:S04]  /*2520*/  SHFL.BFLY PT, R0, R5, 0x2, 0x1f ;  /* 0x0c401f0005007f89 */ /* 0x000f2800000e0000 */
[----:B------:R-:W-:Y:S01]  /*2530*/  @!P1 FMUL R72, R72, 0.5 ;  /* 0x3f00000048489820 */ /* 0x000fe20000400000 */
[----:B------:R-:W5:Y:S01]  /*2540*/  MUFU.EX2 R33, R64 ;  /* 0x0000004000217308 */ /* 0x000f620000000800 */
[----:B--2---:R-:W-:Y:S01]  /*2550*/  @!P6 FMUL R40, R40, R40 ;  /* 0x000000282828e220 */ /* 0x004fe20000400000 */
[----:B------:R-:W-:-:S05]  /*2560*/  FSETP.GEU.AND P6, PT, R69, -126, PT ;  /* 0xc2fc00004500780b */ /* 0x000fca0003fce000 */
[----:B------:R-:W-:Y:S01]  /*2570*/  @!P5 FMUL R68, R68, 0.5 ;  /* 0x3f0000004444d820 */ /* 0x000fe20000400000 */
[----:B------:R-:W2:Y:S01]  /*2580*/  MUFU.EX2 R44, R65 ;  /* 0x00000041002c7308 */ /* 0x000ea20000000800 */
[----:B---3--:R-:W-:Y:S01]  /*2590*/  @!P2 FMUL R16, R16, R16 ;  /* 0x000000101010a220 */ /* 0x008fe20000400000 */
[----:B------:R-:W-:-:S05]  /*25a0*/  FSETP.GEU.AND P2, PT, R73, -126, PT ;  /* 0xc2fc00004900780b */ /* 0x000fca0003f4e000 */
[----:B------:R-:W-:Y:S01]  /*25b0*/  @!P6 FMUL R69, R69, 0.5 ;  /* 0x3f0000004545e820 */ /* 0x000fe20000400000 */
[----:B------:R-:W3:Y:S01]  /*25c0*/  MUFU.EX2 R41, R72 ;  /* 0x0000004800297308 */ /* 0x000ee20000000800 */
[----:B-----5:R-:W-:Y:S01]  /*25d0*/  @!P3 FMUL R33, R33, R33 ;  /* 0x000000212121b220 */ /* 0x020fe20000400000 */
[----:B------:R-:W-:Y:S02]  /*25e0*/  FSETP.GEU.AND P3, PT, R76, -126, PT ;  /* 0xc2fc00004c00780b */ /* 0x000fe40003f6e000 */
[----:B----4-:R-:W-:-:S03]  /*25f0*/  FMNMX R5, R5, R0, !PT ;  /* 0x0000000005057209 */ /* 0x010fc60007800000 */
[----:B------:R-:W-:Y:S01]  /*2600*/  @!P2 FMUL R73, R73, 0.5 ;  /* 0x3f0000004949a820 */ /* 0x000fe20000400000 */
[----:B------:R-:W4:Y:S01]  /*2610*/  MUFU.EX2 R37, R68 ;  /* 0x0000004400257308 */ /* 0x000f220000000800 */
        /* <DEDUP_REMOVED lines=8> */
[----:B----4-:R-:W-:Y:S01]  /*26a0*/  @!P5 FMUL R37, R37, R37 ;  /* 0x000000252525d220 */ /* 0x010fe20000400000 */
[----:B------:R-:W-:-:S05]  /*26b0*/  FSETP.GEU.AND P5, PT, R80, -126, PT ;  /* 0xc2fc00005000780b */ /* 0x000fca0003fae000 */
[----:B------:R-:W-:Y:S01]  /*26c0*/  @!P1 FMUL R81, R81, 0.5 ;  /* 0x3f00000051519820 */ /* 0x000fe20000400000 */
[----:B------:R-:W4:Y:S01]  /*26d0*/  MUFU.EX2 R45, R76 ;  /* 0x0000004c002d7308 */ /* 0x000f220000000800 */
[----:B--2---:R-:W-:Y:S01]  /*26e0*/  @!P6 FMUL R18, R18, R18 ;  /* 0x000000121212e220 */ /* 0x004fe20000400000 */
[----:B------:R-:W-:-:S04]  /*26f0*/  FSETP.NEU.AND P6, PT, R5, -INF , PT ;  /* 0xff8000000500780b */ /* 0x000fc80003fcd000 */
[----:B------:R-:W-:Y:S01]  /*2700*/  FSEL R0, R5, RZ, P6 ;  /* 0x000000ff05007208 */ /* 0x000fe20003000000 */
[----:B------:R-:W-:Y:S01]  /*2710*/  @!P5 FMUL R80, R80, 0.5 ;  /* 0x3f0000005050d820 */ /* 0x000fe20000400000 */
[----:B------:R-:W2:Y:S01]  /*2720*/  MUFU.EX2 R20, R77 ;  /* 0x0000004d00147308 */ /* 0x000ea20000000800 */
[----:B---3--:R-:W-:Y:S01]  /*2730*/  @!P2 FMUL R48, R48, R48 ;  /* 0x000000303030a220 */ /* 0x008fe20000400000 */
[----:B------:R-:W-:Y:S01]  /*2740*/  FSETP.GEU.AND P2, PT, R2, -126, PT ;  /* 0xc2fc00000200780b */ /* 0x000fe20003f4e000 */
[----:B------:R-:W-:Y:S01]  /*2750*/  FMUL R0, R0, UR6 ;  /* 0x0000000600007c20 */ /* 0x000fe20008400000 */
[----:B------:R-:W-:-:S03]  /*2760*/  FSETP.GEU.AND P6, PT, R84, -126, PT ;  /* 0xc2fc00005400780b */ /* 0x000fc60003fce000 */
[--C-:B------:R-:W-:Y:S01]  /*2770*/  FFMA R26, R26, UR6, -R0.reuse ;  /* 0x000000061a1a7c23 */ /* 0x100fe20008000800 */
[----:B------:R-:W3:Y:S01]  /*2780*/  MUFU.EX2 R52, R81 ;  /* 0x0000005100347308 */ /* 0x000ee20000000800 */
[--C-:B------:R-:W-:Y:S01]  /*2790*/  FFMA R53, R27, UR6, -R0.reuse ;  /* 0x000000061b357c23 */ /* 0x100fe20008000800 */
[--C-:B------:R-:W-:Y:S01]  /*27a0*/  FFMA R57, R31, UR6, -R0.reuse ;  /* 0x000000061f397c23 */ /* 0x100fe20008000800 */
[----:B----4-:R-:W-:Y:S01]  /*27b0*/  @!P3 FMUL R45, R45, R45 ;  /* 0x0000002d2d2db220 */ /* 0x010fe20000400000 */
[----:B------:R-:W-:Y:S01]  /*27c0*/  FSETP.GEU.AND P3, PT, R26, -126, PT ;  /* 0xc2fc00001a00780b */ /* 0x000fe20003f6e000 */
[--C-:B------:R-:W-:Y:S01]  /*27d0*/  FFMA R30, R30, UR6, -R0.reuse ;  /* 0x000000061e1e7c23 */ /* 0x100fe20008000800 */
[--C-:B------:R-:W-:Y:S01]  /*27e0*/  FFMA R38, R38, UR6, -R0.reuse ;  /* 0x0000000626267c23 */ /* 0x100fe20008000800 */
[----:B------:R-:W-:Y:S01]  /*27f0*/  @!P2 FMUL R2, R2, 0.5 ;  /* 0x3f0000000202a820 */ /* 0x000fe20000400000 */
[----:B------:R-:W4:Y:S01]  /*2800*/  MUFU.EX2 R49, R80 ;  /* 0x0000005000317308 */ /* 0x000f220000000800 */
[----:B--2---:R-:W-:Y:S01]  /*2810*/  @!P4 FMUL R20, R20, R20 ;  /* 0x000000141414c220 */ /* 0x004fe20000400000 */
[----:B------:R-:W-:Y:S01]  /*2820*/  FSETP.GEU.AND P4, PT, R53, -126, PT ;  /* 0xc2fc00003500780b */ /* 0x000fe20003f8e000 */
[----:B------:R-:W-:Y:S01]  /*2830*/  @!P6 FMUL R84, R84, 0.5 ;  /* 0x3f0000005454e820 */ /* 0x000fe20000400000 */
[--C-:B------:R-:W-:Y:S01]  /*2840*/  FFMA R34, R34, UR6, -R0.reuse ;  /* 0x0000000622227c23 */ /* 0x100fe20008000800 */
[--C-:B------:R-:W-:Y:S01]  /*2850*/  FFMA R50, R50, UR6, -R0.reuse ;  /* 0x0000000632327c23 */ /* 0x100fe20008000800 */
[--C-:B------:R-:W-:Y:S01]  /*2860*/  FFMA R42, R42, UR6, -R0.reuse ;  /* 0x000000062a2a7c23 */ /* 0x100fe20008000800 */
[--C-:B------:R-:W-:Y:S01]  /*2870*/  FFMA R46, R46, UR6, -R0.reuse ;  /* 0x000000062e2e7c23 */ /* 0x100fe20008000800 */
[----:B------:R2:W5:Y:S01]  /*2880*/  MUFU.EX2 R22, R2 ;  /* 0x0000000200167308 */ /* 0x0005620000000800 */
[----:B---3--:R-:W-:Y:S01]  /*2890*/  @!P1 FMUL R52, R52, R52 ;  /* 0x0000003434349220 */ /* 0x008fe20000400000 */
[----:B------:R-:W-:Y:S01]  /*28a0*/  FSETP.GEU.AND P1, PT, R57, -126, PT ;  /* 0xc2fc00003900780b */ /* 0x000fe20003f2e000 */
[----:B------:R-:W-:Y:S01]  /*28b0*/  @!P3 FMUL R26, R26, 0.5 ;  /* 0x3f0000001a1ab820 */ /* 0x000fe20000400000 */
[--C-:B------:R-:W-:Y:S01]  /*28c0*/  FFMA R63, R63, UR6, -R0.reuse ;  /* 0x000000063f3f7c23 */ /* 0x100fe20008000800 */
[--C-:B------:R-:W-:Y:S01]  /*28d0*/  FFMA R67, R67, UR6, -R0.reuse ;  /* 0x0000000643437c23 */ /* 0x100fe20008000800 */
[--C-:B------:R-:W-:Y:S01]  /*28e0*/  FFMA R54, R54, UR6, -R0.reuse ;  /* 0x0000000636367c23 */ /* 0x100fe20008000800 */
[----:B------:R-:W-:Y:S01]  /*28f0*/  @!P4 FMUL R53, R53, 0.5 ;  /* 0x3f0000003535c820 */ /* 0x000fe20000400000 */
[----:B------:R3:W1:Y:S01]  /*2900*/  MUFU.EX2 R31, R26 ;  /* 0x0000001a001f7308 */ /* 0x0006620000000800 */
[----:B----4-:R-:W-:Y:S01]  /*2910*/  @!P5 FMUL R49, R49, R49 ;  /* 0x000000313131d220 */ /* 0x010fe20000400000 */
[----:B------:R-:W-:Y:S01]  /*2920*/  FSETP.GEU.AND P5, PT, R30, -126, PT ;  /* 0xc2fc00001e00780b */ /* 0x000fe20003fae000 */
[--C-:B--2---:R-:W-:Y:S01]  /*2930*/  FFMA R2, R35, UR6, -R0.reuse ;  /* 0x0000000623027c23 */ /* 0x104fe20008000800 */
[--C-:B------:R-:W-:Y:S01]  /*2940*/  FFMA R75, R75, UR6, -R0.reuse ;  /* 0x000000064b4b7c23 */ /* 0x100fe20008000800 */
[--C-:B------:R-:W-:Y:S01]  /*2950*/  FFMA R59, R59, UR6, -R0.reuse ;  /* 0x000000063b3b7c23 */ /* 0x100fe20008000800 */
[--C-:B------:R-:W-:Y:S01]  /*2960*/  FFMA R83, R83, UR6, -R0.reuse ;  /* 0x0000000653537c23 */ /* 0x100fe20008000800 */
[----:B------:R-:W-:Y:S01]  /*2970*/  @!P1 FMUL R57, R57, 0.5 ;  /* 0x3f00000039399820 */ /* 0x000fe20000400000 */
[----:B------:R-:W2:Y:S01]  /*2980*/  MUFU.EX2 R56, R53 ;  /* 0x0000003500387308 */ /* 0x000ea20000000800 */
[--C-:B---3--:R-:W-:Y:S01]  /*2990*/  FFMA R26, R39, UR6, -R0.reuse ;  /* 0x00000006271a7c23 */ /* 0x108fe20008000800 */
[----:B-----5:R-:W-:Y:S01]  /*29a0*/  @!P2 FMUL R22, R22, R22 ;  /* 0x000000161616a220 */ /* 0x020fe20000400000 */
[----:B------:R-:W-:Y:S01]  /*29b0*/  FSETP.GEU.AND P2, PT, R2, -126, PT ;  /* 0xc2fc00000200780b */ /* 0x000fe20003f4e000 */
[--C-:B------:R-:W-:Y:S01]  /*29c0*/  FFMA R71, R71, UR6, -R0.reuse ;  /* 0x0000000647477c23 */ /* 0x100fe20008000800 */
[--C-:B------:R-:W-:Y:S01]  /*29d0*/  FFMA R78, R78, UR6, -R0.reuse ;  /* 0x000000064e4e7c23 */ /* 0x100fe20008000800 */
[--C-:B------:R-:W-:Y:S01]  /*29e0*/  FFMA R79, R79, UR6, -R0.reuse ;  /* 0x000000064f4f7c23 */ /* 0x100fe20008000800 */
[----:B------:R-:W-:Y:S01]  /*29f0*/  @!P5 FMUL R30, R30, 0.5 ;  /* 0x3f0000001e1ed820 */ /* 0x000fe20000400000 */
[----:B------:R3:W4:Y:S01]  /*2a00*/  MUFU.EX2 R60, R57 ;  /* 0x00000039003c7308 */ /* 0x0007220000000800 */
[----:B-1----:R-:W-:Y:S01]  /*2a10*/  @!P3 FMUL R31, R31, R31 ;  /* 0x0000001f1f1fb220 */ /* 0x002fe20000400000 */
[----:B------:R-:W-:Y:S01]  /*2a20*/  FSETP.GEU.AND P3, PT, R38, -126, PT ;  /* 0xc2fc00002600780b */ /* 0x000fe20003f6e000 */
[----:B------:R-:W-:Y:S01]  /*2a30*/  FFMA R86, R86, UR6, -R0 ;  /* 0x0000000656567c23 */ /* 0x000fe20008000800 */
[----:B------:R-:W-:Y:S01]  /*2a40*/  FADD R61, R36, R49 ;  /* 0x00000031243d7221 */ /* 0x000fe20000000000 */
[----:B------:R-:W-:Y:S01]  /*2a50*/  FADD R65, R21, R52 ;  /* 0x0000003415417221 */ /* 0x000fe20000000000 */
[----:B------:R-:W-:-:S02]  /*2a60*/  F2FP.BF16.F32.PACK_AB R52, R52, R49 ;  /* 0x000000313434723e */ /* 0x000fc400000010ff */
[----:B------:R-:W1:Y:S01]  /*2a70*/  MUFU.EX2 R27, R84 ;  /* 0x00000054001b7308 */ /* 0x000e620000000800 */
[----:B--2---:R-:W-:Y:S01]  /*2a80*/  @!P4 FMUL R56, R56, R56 ;  /* 0x000000383838c220 */ /* 0x004fe20000400000 */
[----:B------:R-:W-:Y:S01]  /*2a90*/  FSETP.GEU.AND P4, PT, R26, -126, PT ;  /* 0xc2fc00001a00780b */ /* 0x000fe20003f8e000 */
[----:B------:R-:W-:Y:S01]  /*2aa0*/  @!P2 FMUL R2, R2, 0.5 ;  /* 0x3f0000000202a820 */ /* 0x000fe20000400000 */
[----:B---3--:R-:W-:Y:S01]  /*2ab0*/  FADD R57, R32, R41 ;  /* 0x0000002920397221 */ /* 0x008fe20000000000 */
[----:B------:R-:W-:Y:S02]  /*2ac0*/  F2FP.BF16.F32.PACK_AB R32, R17, R32 ;  /* 0x000000201120723e */ /* 0x000fe400000010ff */
[----:B------:R-:W-:Y:S01]  /*2ad0*/  @!P3 FMUL R38, R38, 0.5 ;  /* 0x3f0000002626b820 */ /* 0x000fe20000400000 */
[----:B------:R2:W3:Y:S01]  /*2ae0*/  MUFU.EX2 R35, R30 ;  /* 0x0000001e00237308 */ /* 0x0004e20000000800 */
[----:B----4-:R-:W-:Y:S01]  /*2af0*/  @!P1 FMUL R60, R60, R60 ;  /* 0x0000003c3c3c9220 */ /* 0x010fe20000400000 */
[----:B------:R-:W-:-:S05]  /*2b00*/  F2FP.BF16.F32.PACK_AB R36, R21, R36 ;  /* 0x000000241524723e */ /* 0x000fca00000010ff */
[----:B------:R-:W-:Y:S01]  /*2b10*/  @!P4 FMUL R26, R26, 0.5 ;  /* 0x3f0000001a1ac820 */ /* 0x000fe20000400000 */
[----:B------:R4:W5:Y:S01]  /*2b20*/  MUFU.EX2 R64, R2 ;  /* 0x0000000200407308 */ /* 0x0009620000000800 */
[----:B--2---:R-:W-:Y:S01]  /*2b30*/  FFMA R30, R43, UR6, -R0 ;  /* 0x000000062b1e7c23 */ /* 0x004fe20008000800 */
[----:B-1----:R-:W-:Y:S01]  /*2b40*/  @!P6 FMUL R27, R27, R27 ;  /* 0x0000001b1b1be220 */ /* 0x002fe20000400000 */
[----:B------:R-:W-:-:S03]  /*2b50*/  FSETP.GEU.AND P6, PT, R34, -126, PT ;  /* 0xc2fc00002200780b */ /* 0x000fc60003fce000 */
[----:B------:R-:W-:Y:S02]  /*2b60*/  FSETP.GEU.AND P1, PT, R30, -126, PT ;  /* 0xc2fc00001e00780b */ /* 0x000fe40003f2e000 */
[----:B------:R-:W1:Y:S01]  /*2b70*/  MUFU.EX2 R43, R38 ;  /* 0x00000026002b7308 */ /* 0x000e620000000800 */
[----:B----4-:R-:W-:Y:S01]  /*2b80*/  FFMA R2, R47, UR6, -R0 ;  /* 0x000000062f027c23 */ /* 0x010fe20008000800 */
[----:B---3--:R-:W-:Y:S01]  /*2b90*/  @!P5 FMUL R35, R35, R35 ;  /* 0x000000232323d220 */ /* 0x008fe20000400000 */
[----:B------:R-:W-:-:S05]  /*2ba0*/  FSETP.GEU.AND P5, PT, R42, -126, PT ;  /* 0xc2fc00002a00780b */ /* 0x000fca0003fae000 */
[----:B------:R-:W-:Y:S01]  /*2bb0*/  @!P6 FMUL R34, R34, 0.5 ;  /* 0x3f0000002222e820 */ /* 0x000fe20000400000 */
[----:B------:R2:W3:Y:S01]  /*2bc0*/  MUFU.EX2 R68, R26 ;  /* 0x0000001a00447308 */ /* 0x0004e20000000800 */
[----:B-----5:R-:W-:Y:S01]  /*2bd0*/  @!P2 FMUL R64, R64, R64 ;  /* 0x000000404040a220 */ /* 0x020fe20000400000 */
[----:B------:R-:W-:Y:S01]  /*2be0*/  @!P1 FMUL R30, R30, 0.5 ;  /* 0x3f0000001e1e9820 */ /* 0x000fe20000400000 */
[----:B------:R-:W-:-:S04]  /*2bf0*/  FSETP.GEU.AND P2, PT, R2, -126, PT ;  /* 0xc2fc00000200780b */ /* 0x000fc80003f4e000 */
[----:B------:R-:W-:Y:S01]  /*2c00*/  @!P5 FMUL R42, R42, 0.5 ;  /* 0x3f0000002a2ad820 */ /* 0x000fe20000400000 */
[----:B------:R4:W5:Y:S01]  /*2c10*/  MUFU.EX2 R72, R30 ;  /* 0x0000001e00487308 */ /* 0x0009620000000800 */
[----:B--2---:R-:W-:Y:S01]  /*2c20*/  FFMA R26, R51, UR6, -R0 ;  /* 0x00000006331a7c23 */ /* 0x004fe20008000800 */
[----:B-1----:R-:W-:Y:S01]  /*2c30*/  @!P3 FMUL R43, R43, R43 ;  /* 0x0000002b2b2bb220 */ /* 0x002fe20000400000 */
[----:B------:R-:W-:-:S05]  /*2c40*/  FSETP.GEU.AND P3, PT, R50, -126, PT ;  /* 0xc2fc00003200780b */ /* 0x000fca0003f6e000 */
[----:B------:R1:W2:Y:S01]  /*2c50*/  MUFU.EX2 R39, R34 ;  /* 0x0000002200277308 */ /* 0x0002a20000000800 */
[----:B----4-:R-:W-:Y:S01]  /*2c60*/  FFMA R30, R55, UR6, -R0 ;  /* 0x00000006371e7c23 */ /* 0x010fe20008000800 */
[----:B---3--:R-:W-:Y:S01]  /*2c70*/  @!P4 FMUL R68, R68, R68 ;  /* 0x000000444444c220 */ /* 0x008fe20000400000 */
[----:B------:R-:W-:Y:S01]  /*2c80*/  FSETP.GEU.AND P4, PT, R26, -126, PT ;  /* 0xc2fc00001a00780b */ /* 0x000fe20003f8e000 */
[----:B------:R-:W-:-:S04]  /*2c90*/  @!P2 FMUL R2, R2, 0.5 ;  /* 0x3f0000000202a820 */ /* 0x000fc80000400000 */
[----:B------:R-:W-:Y:S01]  /*2ca0*/  @!P3 FMUL R50, R50, 0.5 ;  /* 0x3f0000003232b820 */ /* 0x000fe20000400000 */
[----:B-----5:R-:W-:Y:S01]  /*2cb0*/  @!P1 FMUL R72, R72, R72 ;  /* 0x0000004848489220 */ /* 0x020fe20000400000 */
[----:B------:R-:W-:Y:S01]  /*2cc0*/  FSETP.GEU.AND P1, PT, R30, -126, PT ;  /* 0xc2fc00001e00780b */ /* 0x000fe20003f2e000 */
[----:B------:R3:W4:Y:S01]  /*2cd0*/  MUFU.EX2 R76, R2 ;  /* 0x00000002004c7308 */ /* 0x0007220000000800 */
[----:B-1----:R-:W-:-:S04]  /*2ce0*/  FFMA R34, R58, UR6, -R0 ;  /* 0x000000063a227c23 */ /* 0x002fc80008000800 */
[----:B------:R-:W-:Y:S01]  /*2cf0*/  @!P4 FMUL R26, R26, 0.5 ;  /* 0x3f0000001a1ac820 */ /* 0x000fe20000400000 */
[----:B--2---:R-:W-:Y:S01]  /*2d00*/  @!P6 FMUL R39, R39, R39 ;  /* 0x000000272727e220 */ /* 0x004fe20000400000 */
[----:B------:R-:W-:Y:S01]  /*2d10*/  FSETP.GEU.AND P6, PT, R46, -126, PT ;  /* 0xc2fc00002e00780b */ /* 0x000fe20003fce000 */
[----:B------:R-:W1:Y:S01]  /*2d20*/  MUFU.EX2 R53, R50 ;  /* 0x0000003200357308 */ /* 0x000e620000000800 */
[----:B---3--:R-:W-:-:S03]  /*2d30*/  FFMA R2, R62, UR6, -R0 ;  /* 0x000000063e027c23 */ /* 0x008fc60008000800 */
[----:B------:R-:W-:-:S04]  /*2d40*/  @!P1 FMUL R30, R30, 0.5 ;  /* 0x3f0000001e1e9820 */ /* 0x000fc80000400000 */
[----:B------:R2:W3:Y:S01]  /*2d50*/  MUFU.EX2 R58, R26 ;  /* 0x0000001a003a7308 */ /* 0x0004e20000000800 */
[----:B----4-:R-:W-:Y:S01]  /*2d60*/  @!P2 FMUL R76, R76, R76 ;  /* 0x0000004c4c4ca220 */ /* 0x010fe20000400000 */
[----:B------:R-:W-:Y:S02]  /*2d70*/  FSETP.GEU.AND P2, PT, R59, -126, PT ;  /* 0xc2fc00003b00780b */ /* 0x000fe40003f4e000 */
[----:B------:R-:W-:-:S04]  /*2d80*/  @!P6 FMUL R46, R46, 0.5 ;  /* 0x3f0000002e2ee820 */ /* 0x000fc80000400000 */
[----:B------:R4:W5:Y:S01]  /*2d90*/  MUFU.EX2 R62, R30 ;  /* 0x0000001e003e7308 */ /* 0x0009620000000800 */
[----:B-1----:R-:W-:Y:S01]  /*2da0*/  @!P3 FMUL R53, R53, R53 ;  /* 0x000000353535b220 */ /* 0x002fe20000400000 */
[----:B------:R-:W-:Y:S01]  /*2db0*/  FSETP.GEU.AND P3, PT, R2, -126, PT ;  /* 0xc2fc00000200780b */ /* 0x000fe20003f6e000 */
[----:B--2---:R-:W-:-:S04]  /*2dc0*/  FFMA R26, R66, UR6, -R0 ;  /* 0x00000006421a7c23 */ /* 0x004fc80008000800 */
[----:B------:R-:W-:Y:S01]  /*2dd0*/  @!P2 FMUL R59, R59, 0.5 ;  /* 0x3f0000003b3ba820 */ /* 0x000fe20000400000 */
[----:B------:R-:W1:Y:S01]  /*2de0*/  MUFU.EX2 R47, R42 ;  /* 0x0000002a002f7308 */ /* 0x000e620000000800 */
[----:B---3--:R-:W-:Y:S01]  /*2df0*/  @!P4 FMUL R58, R58, R58 ;  /* 0x0000003a3a3ac220 */ /* 0x008fe20000400000 */
[----:B------:R-:W-:Y:S01]  /*2e00*/  FSETP.GEU.AND P4, PT, R63, -126, PT ;  /* 0xc2fc00003f00780b */ /* 0x000fe20003f8e000 */
[----:B----4-:R-:W-:-:S04]  /*2e10*/  FFMA R30, R70, UR6, -R0 ;  /* 0x00000006461e7c23 */ /* 0x010fc80008000800 */
[----:B------:R-:W-:Y:S01]  /*2e20*/  @!P3 FMUL R2, R2, 0.5 ;  /* 0x3f0000000202b820 */ /* 0x000fe20000400000 */
[----:B------:R-:W2:Y:S01]  /*2e30*/  MUFU.EX2 R51, R46 ;  /* 0x0000002e00337308 */ /* 0x000ea20000000800 */
[----:B-----5:R-:W-:Y:S01]  /*2e40*/  @!P1 FMUL R62, R62, R62 ;  /* 0x0000003e3e3e9220 */ /* 0x020fe20000400000 */
[----:B------:R-:W-:-:S05]  /*2e50*/  FSETP.GEU.AND P1, PT, R67, -126, PT ;  /* 0xc2fc00004300780b */ /* 0x000fca0003f2e000 */
[----:B------:R-:W-:Y:S01]  /*2e60*/  @!P4 FMUL R63, R63, 0.5 ;  /* 0x3f0000003f3fc820 */ /* 0x000fe20000400000 */
[----:B------:R3:W4:Y:S01]  /*2e70*/  MUFU.EX2 R66, R2 ;  /* 0x0000000200427308 */ /* 0x0007220000000800 */
[----:B-1----:R-:W-:Y:S01]  /*2e80*/  @!P5 FMUL R47, R47, R47 ;  /* 0x0000002f2f2fd220 */ /* 0x002fe20000400000 */
[----:B------:R-:W-:-:S05]  /*2e90*/  FSETP.GEU.AND P5, PT, R54, -126, PT ;  /* 0xc2fc00003600780b */ /* 0x000fca0003fae000 */
[----:B------:R-:W-:Y:S01]  /*2ea0*/  @!P1 FMUL R67, R67, 0.5 ;  /* 0x3f00000043439820 */ /* 0x000fe20000400000 */
[----:B------:R-:W1:Y:S01]  /*2eb0*/  MUFU.EX2 R63, R63 ;  /* 0x0000003f003f7308 */ /* 0x000e620000000800 */
[----:B--2---:R-:W-:Y:S01]  /*2ec0*/  @!P6 FMUL R51, R51, R51 ;  /* 0x000000333333e220 */ /* 0x004fe20000400000 */
[----:B------:R-:W-:Y:S01]  /*2ed0*/  FSETP.GEU.AND P6, PT, R34, -126, PT ;  /* 0xc2fc00002200780b */ /* 0x000fe20003fce000 */
[----:B---3--:R-:W-:-:S04]  /*2ee0*/  FFMA R2, R82, UR6, -R0 ;  /* 0x0000000652027c23 */ /* 0x008fc80008000800 */
[----:B------:R-:W-:Y:S01]  /*2ef0*/  @!P5 FMUL R54, R54, 0.5 ;  /* 0x3f0000003636d820 */ /* 0x000fe20000400000 */
[----:B------:R-:W2:Y:S01]  /*2f00*/  MUFU.EX2 R67, R67 ;  /* 0x0000004300437308 */ /* 0x000ea20000000800 */
[----:B----4-:R-:W-:Y:S01]  /*2f10*/  @!P3 FMUL R66, R66, R66 ;  /* 0x000000424242b220 */ /* 0x010fe20000400000 */
[----:B------:R-:W-:-:S05]  /*2f20*/  FSETP.GEU.AND P3, PT, R75, -126, PT ;  /* 0xc2fc00004b00780b */ /* 0x000fca0003f6e000 */
[----:B------:R-:W-:Y:S01]  /*2f30*/  @!P6 FMUL R34, R34, 0.5 ;  /* 0x3f0000002222e820 */ /* 0x000fe20000400000 */
[----:B------:R-:W3:Y:S01]  /*2f40*/  MUFU.EX2 R55, R54 ;  /* 0x0000003600377308 */ /* 0x000ee20000000800 */
[----:B-1----:R-:W-:Y:S01]  /*2f50*/  @!P4 FMUL R63, R63, R63 ;  /* 0x0000003f3f3fc220 */ /* 0x002fe20000400000 */
[----:B------:R-:W-:-:S05]  /*2f60*/  FSETP.GEU.AND P4, PT, R2, -126, PT ;  /* 0xc2fc00000200780b */ /* 0x000fca0003f8e000 */
[----:B------:R-:W-:Y:S01]  /*2f70*/  @!P3 FMUL R75, R75, 0.5 ;  /* 0x3f0000004b4bb820 */ /* 0x000fe20000400000 */
[----:B------:R1:W4:Y:S01]  /*2f80*/  MUFU.EX2 R80, R34 ;  /* 0x0000002200507308 */ /* 0x0003220000000800 */
[----:B--2---:R-:W-:Y:S01]  /*2f90*/  @!P1 FMUL R67, R67, R67 ;  /* 0x0000004343439220 */ /* 0x004fe20000400000 */
[----:B------:R-:W-:-:S03]  /*2fa0*/  FSETP.GEU.AND P1, PT, R83, -126, PT ;  /* 0xc2fc00005300780b */ /* 0x000fc60003f2e000 */
[----:B------:R-:W-:Y:S02]  /*2fb0*/  FADD R50, R64, R67 ;  /* 0x0000004340327221 */ /* 0x000fe40000000000 */
[----:B------:R-:W-:Y:S01]  /*2fc0*/  @!P4 FMUL R2, R2, 0.5 ;  /* 0x3f0000000202c820 */ /* 0x000fe20000400000 */
[----:B------:R-:W2:Y:S01]  /*2fd0*/  MUFU.EX2 R75, R75 ;  /* 0x0000004b004b7308 */ /* 0x000ea20000000800 */
[--C-:B-1----:R-:W-:Y:S01]  /*2fe0*/  FFMA R34, R74, UR6, -R0.reuse ;  /* 0x000000064a227c23 */ /* 0x102fe20008000800 */
[----:B---3--:R-:W-:Y:S01]  /*2ff0*/  @!P5 FMUL R55, R55, R55 ;  /* 0x000000373737d220 */ /* 0x008fe20000400000 */
[----:B------:R-:W-:Y:S01]  /*3000*/  FSETP.GEU.AND P5, PT, R26, -126, PT ;  /* 0xc2fc00001a00780b */ /* 0x000fe20003fae000 */
[----:B------:R-:W-:-:S03]  /*3010*/  FFMA R0, R87, UR6, -R0 ;  /* 0x0000000657007c23 */ /* 0x000fc60008000800 */
[----:B------:R-:W-:Y:S01]  /*3020*/  @!P1 FMUL R83, R83, 0.5 ;  /* 0x3f00000053539820 */ /* 0x000fe20000400000 */
[----:B------:R1:W3:Y:S01]  /*3030*/  MUFU.EX2 R84, R2 ;  /* 0x0000000200547308 */ /* 0x0002e20000000800 */
[----:B----4-:R-:W-:Y:S01]  /*3040*/  @!P6 FMUL R80, R80, R80 ;  /* 0x000000505050e220 */ /* 0x010fe20000400000 */
[----:B------:R-:W-:-:S06]  /*3050*/  FSETP.GEU.AND P6, PT, R34, -126, PT ;  /* 0xc2fc00002200780b */ /* 0x000fcc0003fce000 */
[----:B------:R-:W-:Y:S01]  /*3060*/  @!P5 FMUL R26, R26, 0.5 ;  /* 0x3f0000001a1ad820 */ /* 0x000fe20000400000 */
[----:B------:R-:W4:Y:S01]  /*3070*/  MUFU.EX2 R59, R59 ;  /* 0x0000003b003b7308 */ /* 0x000f220000000800 */
[----:B--2---:R-:W-:Y:S01]  /*3080*/  @!P3 FMUL R75, R75, R75 ;  /* 0x0000004b4b4bb220 */ /* 0x004fe20000400000 */
[----:B------:R-:W-:Y:S01]  /*3090*/  FSETP.GEU.AND P3, PT, R79, -126, PT ;  /* 0xc2fc00004f00780b */ /* 0x000fe20003f6e000 */
[----:B-1----:R-:W-:Y:S01]  /*30a0*/  FADD R2, R24, R25 ;  /* 0x0000001918027221 */ /* 0x002fe20000000000 */
[----:B------:R-:W-:Y:S01]  /*30b0*/  F2FP.BF16.F32.PACK_AB R24, R9, R24 ;  /* 0x000000180918723e */ /* 0x000fe200000010ff */
[----:B------:R-:W-:Y:S01]  /*30c0*/  FADD R81, R72, R75 ;  /* 0x0000004b48517221 */ /* 0x000fe20000000000 */
[----:B------:R-:W-:Y:S02]  /*30d0*/  @!P6 FMUL R34, R34, 0.5 ;  /* 0x3f0000002222e820 */ /* 0x000fe40000400000 */
[----:B------:R1:W2:Y:S01]  /*30e0*/  MUFU.EX2 R70, R26 ;  /* 0x0000001a00467308 */ /* 0x0002a20000000800 */
[----:B---3--:R-:W-:Y:S01]  /*30f0*/  @!P4 FMUL R84, R84, R84 ;  /* 0x000000545454c220 */ /* 0x008fe20000400000 */
[----:B------:R-:W-:-:S03]  /*3100*/  FSETP.GEU.AND P4, PT, R86, -126, PT ;  /* 0xc2fc00005600780b */ /* 0x000fc60003f8e000 */
[----:B------:R-:W-:Y:S02]  /*3110*/  FADD R85, R53, R84 ;  /* 0x0000005435557221 */ /* 0x000fe40000000000 */
[----:B------:R-:W-:Y:S01]  /*3120*/  @!P3 FMUL R79, R79, 0.5 ;  /* 0x3f0000004f4fb820 */ /* 0x000fe20000400000 */
[----:B------:R3:W5:Y:S01]  /*3130*/  MUFU.EX2 R82, R34 ;  /* 0x0000002200527308 */ /* 0x0007620000000800 */
[----:B----4-:R-:W-:Y:S01]  /*3140*/  @!P2 FMUL R59, R59, R59 ;  /* 0x0000003b3b3ba220 */ /* 0x010fe20000400000 */
[----:B------:R-:W-:Y:S01]  /*3150*/  FSETP.GEU.AND P2, PT, R30, -126, PT ;  /* 0xc2fc00001e00780b */ /* 0x000fe20003f4e000 */
[----:B-1----:R-:W-:Y:S01]  /*3160*/  FADD R26, R28, R33 ;  /* 0x000000211c1a7221 */ /* 0x002fe20000000000 */
[----:B------:R-:W-:-:S03]  /*3170*/  F2FP.BF16.F32.PACK_AB R28, R13, R28 ;  /* 0x0000001c0d1c723e */ /* 0x000fc600000010ff */
[----:B------:R-:W-:Y:S01]  /*3180*/  @!P4 FMUL R86, R86, 0.5 ;  /* 0x3f0000005656c820 */ /* 0x000fe20000400000 */
[----:B------:R-:W1:Y:S01]  /*3190*/  MUFU.EX2 R83, R83 ;  /* 0x0000005300537308 */ /* 0x000e620000000800 */
[----:B--2---:R-:W-:Y:S01]  /*31a0*/  @!P5 FMUL R70, R70, R70 ;  /* 0x000000464646d220 */ /* 0x004fe20000400000 */
[----:B------:R-:W-:Y:S01]  /*31b0*/  FSETP.GEU.AND P5, PT, R71, -126, PT ;  /* 0xc2fc00004700780b */ /* 0x000fe20003fae000 */
[----:B---3--:R-:W-:Y:S01]  /*31c0*/  FADD R34, R2, R57 ;  /* 0x0000003902227221 */ /* 0x008fe20000000000 */
[----:B------:R-:W-:Y:S01]  /*31d0*/  FADD R2, R9, R40 ;  /* 0x0000002809027221 */ /* 0x000fe20000000000 */
[----:B------:R-:W-:Y:S01]  /*31e0*/  FADD R57, R17, R48 ;  /* 0x0000003011397221 */ /* 0x000fe20000000000 */
[----:B------:R-:W-:Y:S01]  /*31f0*/  FADD R69, R26, R61 ;  /* 0x0000003d1a457221 */ /* 0x000fe20000000000 */
[----:B------:R-:W-:Y:S01]  /*3200*/  @!P2 FMUL R30, R30, 0.5 ;  /* 0x3f0000001e1ea820 */ /* 0x000fe20000400000 */
[----:B------:R-:W-:Y:S01]  /*3210*/  MUFU.EX2 R79, R79 ;  /* 0x0000004f004f7308 */ /* 0x000fe20000000800 */
[----:B-----5:R-:W-:Y:S01]  /*3220*/  @!P6 FMUL R82, R82, R82 ;  /* 0x000000525252e220 */ /* 0x020fe20000400000 */
[----:B------:R-:W-:Y:S01]  /*3230*/  FSETP.GEU.AND P6, PT, R78, -126, PT ;  /* 0xc2fc00004e00780b */ /* 0x000fe20003fce000 */
[----:B------:R-:W-:Y:S01]  /*3240*/  FADD R38, R2, R57 ;  /* 0x0000003902267221 */ /* 0x000fe20000000000 */
[----:B------:R-:W-:Y:S01]  /*3250*/  FADD R57, R19, R20 ;  /* 0x0000001413397221 */ /* 0x000fe20000000000 */
[----:B------:R-:W-:Y:S01]  /*3260*/  FADD R2, R11, R16 ;  /* 0x000000100b027221 */ /* 0x000fe20000000000 */
[----:B------:R-:W-:Y:S01]  /*3270*/  FADD R26, R8, R29 ;  /* 0x0000001d081a7221 */ /* 0x000fe20000000000 */
[----:B------:R-:W-:Y:S01]  /*3280*/  @!P5 FMUL R71, R71, 0.5 ;  /* 0x3f0000004747d820 */ /* 0x000fe20000400000 */
[----:B------:R2:W3:Y:S01]  /*3290*/  MUFU.EX2 R74, R30 ;  /* 0x0000001e004a7308 */ /* 0x0004e20000000800 */
[----:B-1----:R-:W-:Y:S01]  /*32a0*/  @!P1 FMUL R83, R83, R83 ;  /* 0x0000005353539220 */ /* 0x002fe20000400000 */
[----:B------:R-:W-:Y:S01]  /*32b0*/  FSETP.GEU.AND P1, PT, R0, -126, PT ;  /* 0xc2fc00000000780b */ /* 0x000fe20003f2e000 */
[----:B------:R-:W-:Y:S01]  /*32c0*/  FADD R2, R2, R57 ;  /* 0x0000003902027221 */ /* 0x000fe20000000000 */
[----:B------:R-:W-:Y:S01]  /*32d0*/  FADD R61, R12, R45 ;  /* 0x0000002d0c3d7221 */ /* 0x000fe20000000000 */
[----:B------:R-:W-:Y:S01]  /*32e0*/  FADD R77, R47, R82 ;  /* 0x000000522f4d7221 */ /* 0x000fe20000000000 */
[----:B------:R-:W-:Y:S01]  /*32f0*/  FADD R46, R39, R70 ;  /* 0x00000046272e7221 */ /* 0x000fe20000000000 */
[----:B------:R-:W-:Y:S01]  /*3300*/  @!P6 FMUL R78, R78, 0.5 ;  /* 0x3f0000004e4ee820 */ /* 0x000fe20000400000 */
[----:B------:R-:W1:Y:S01]  /*3310*/  MUFU.EX2 R71, R71 ;  /* 0x0000004700477308 */ /* 0x000e620000000800 */
[----:B--2---:R-:W-:Y:S01]  /*3320*/  FADD R30, R13, R44 ;  /* 0x0000002c0d1e7221 */ /* 0x004fe20000000000 */
[----:B------:R-:W-:Y:S01]  /*3330*/  FADD R42, R26, R61 ;  /* 0x0000003d1a2a7221 */ /* 0x000fe20000000000 */
[----:B------:R-:W-:Y:S01]  /*3340*/  FADD R26, R10, R37 ;  /* 0x000000250a1a7221 */ /* 0x000fe20000000000 */
[----:B------:R-:W-:Y:S01]  /*3350*/  FADD R61, R14, R27 ;  /* 0x0000001b0e3d7221 */ /* 0x000fe20000000000 */
[----:B------:R-:W-:Y:S01]  /*3360*/  FADD R73, R30, R65 ;  /* 0x000000411e497221 */ /* 0x000fe20000000000 */
[----:B------:R-:W-:Y:S01]  /*3370*/  FADD R30, R15, R18 ;  /* 0x000000120f1e7221 */ /* 0x000fe20000000000 */
[----:B------:R-:W-:Y:S01]  /*3380*/  @!P1 FMUL R0, R0, 0.5 ;  /* 0x3f00000000009820 */ /* 0x000fe20000400000 */
[----:B------:R-:W2:Y:S01]  /*3390*/  MUFU.EX2 R78, R78 ;  /* 0x0000004e004e7308 */ /* 0x000ea20000000800 */
[----:B------:R-:W-:Y:S01]  /*33a0*/  FADD R65, R23, R22 ;  /* 0x0000001617417221 */ /* 0x000fe20000000000 */
[----:B------:R-:W-:Y:S01]  /*33b0*/  FADD R61, R26, R61 ;  /* 0x0000003d1a3d7221 */ /* 0x000fe20000000000 */
[----:B------:R-:W-:Y:S01]  /*33c0*/  FADD R26, R31, R80 ;  /* 0x000000501f1a7221 */ /* 0x000fe20000000000 */
[----:B------:R-:W-:Y:S01]  /*33d0*/  FADD R87, R58, R83 ;  /* 0x000000533a577221 */ /* 0x000fe20000000000 */
[----:B------:R-:W-:Y:S01]  /*33e0*/  FADD R65, R30, R65 ;  /* 0x000000411e417221 */ /* 0x000fe20000000000 */
[----:B------:R-:W-:Y:S01]  /*33f0*/  FADD R30, R56, R59 ;  /* 0x0000003b381e7221 */ /* 0x000fe20000000000 */
[----:B---3--:R-:W-:Y:S01]  /*3400*/  @!P2 FMUL R74, R74, R74 ;  /* 0x0000004a4a4aa220 */ /* 0x008fe20000400000 */
[----:B------:R-:W3:Y:S01]  /*3410*/  MUFU.EX2 R86, R86 ;  /* 0x0000005600567308 */ /* 0x000ee20000000800 */
[----:B-1----:R-:W-:Y:S01]  /*3420*/  @!P5 FMUL R71, R71, R71 ;  /* 0x000000474747d220 */ /* 0x002fe20000400000 */
[----:B------:R-:W-:Y:S01]  /*3430*/  @!P3 FMUL R79, R79, R79 ;  /* 0x0000004f4f4fb220 */ /* 0x000fe20000400000 */
[----:B------:R-:W-:Y:S01]  /*3440*/  FADD R54, R26, R77 ;  /* 0x0000004d1a367221 */ /* 0x000fe20000000000 */
[----:B------:R-:W-:Y:S01]  /*3450*/  FADD R89, R46, R85 ;  /* 0x000000552e597221 */ /* 0x000fe20000000000 */
[----:B------:R-:W-:Y:S01]  /*3460*/  FADD R88, R30, R81 ;  /* 0x000000511e587221 */ /* 0x000fe20000000000 */
[----:B------:R-:W-:Y:S01]  /*3470*/  FADD R91, R50, R87 ;  /* 0x00000057325b7221 */ /* 0x000fe20000000000 */
[----:B------:R-:W-:Y:S01]  /*3480*/  FADD R30, R43, R74 ;  /* 0x0000004a2b1e7221 */ /* 0x000fe20000000000 */
[----:B------:R1:W4:Y:S01]  /*3490*/  MUFU.EX2 R57, R0 ;  /* 0x0000000000397308 */ /* 0x0003220000000800 */
[----:B--2---:R-:W-:Y:S01]  /*34a0*/  @!P6 FMUL R78, R78, R78 ;  /* 0x0000004e4e4ee220 */ /* 0x004fe20000400000 */
[----:B------:R-:W-:Y:S01]  /*34b0*/  FADD R26, R60, R63 ;  /* 0x0000003f3c1a7221 */ /* 0x000fe20000000000 */
[----:B------:R-:W-:Y:S01]  /*34c0*/  FADD R81, R76, R79 ;  /* 0x0000004f4c517221 */ /* 0x000fe20000000000 */
[----:B------:R-:W-:Y:S01]  /*34d0*/  FADD R46, R68, R71 ;  /* 0x00000047442e7221 */ /* 0x000fe20000000000 */
[----:B------:R-:W-:Y:S01]  /*34e0*/  FADD R77, R51, R78 ;  /* 0x0000004e334d7221 */ /* 0x000fe20000000000 */
[----:B------:R-:W-:Y:S01]  /*34f0*/  FADD R54, R54, R89 ;  /* 0x0000005936367221 */ /* 0x000fe20000000000 */
[----:B------:R-:W-:Y:S01]  /*3500*/  FADD R26, R26, R81 ;  /* 0x000000511a1a7221 */ /* 0x000fe20000000000 */
[----:B------:R-:W-:Y:S01]  /*3510*/  FADD R88, R88, R91 ;  /* 0x0000005b58587221 */ /* 0x000fe20000000000 */
[----:B---3--:R-:W-:Y:S01]  /*3520*/  @!P4 FMUL R86, R86, R86 ;  /* 0x000000565656c220 */ /* 0x008fe20000400000 */
[----:B-1----:R-:W-:Y:S01]  /*3530*/  FADD R0, R35, R66 ;  /* 0x0000004223007221 */ /* 0x002fe20000000000 */
[----:B------:R-:W-:Y:S01]  /*3540*/  FADD R34, R34, R69 ;  /* 0x0000004522227221 */ /* 0x000fe20000000000 */
[----:B------:R-:W-:Y:S01]  /*3550*/  FADD R38, R38, R73 ;  /* 0x0000004926267221 */ /* 0x000fe20000000000 */
[----:B------:R-:W-:Y:S01]  /*3560*/  FADD R85, R55, R86 ;  /* 0x0000005637557221 */ /* 0x000fe20000000000 */
[----:B------:R-:W-:Y:S01]  /*3570*/  FADD R0, R0, R77 ;  /* 0x0000004d00007221 */ /* 0x000fe20000000000 */
[----:B------:R-:W-:Y:S01]  /*3580*/  FADD R61, R42, R61 ;  /* 0x0000003d2a3d7221 */ /* 0x000fe20000000000 */
[----:B------:R-:W-:Y:S01]  /*3590*/  FADD R65, R2, R65 ;  /* 0x0000004102417221 */ /* 0x000fe20000000000 */
[----:B----4-:R-:W-:Y:S01]  /*35a0*/  @!P1 FMUL R57, R57, R57 ;  /* 0x0000003939399220 */ /* 0x010fe20000400000 */
[----:B------:R-:W-:Y:S01]  /*35b0*/  FADD R85, R30, R85 ;  /* 0x000000551e557221 */ /* 0x000fe20000000000 */
[----:B------:R-:W-:Y:S01]  /*35c0*/  FADD R34, R34, R61 ;  /* 0x0000003d22227221 */ /* 0x000fe20000000000 */
[----:B------:R-:W-:Y:S01]  /*35d0*/  FADD R65, R38, R65 ;  /* 0x0000004126417221 */ /* 0x000fe20000000000 */
[----:B------:R-:W-:Y:S01]  /*35e0*/  FADD R87, R62, R57 ;  /* 0x000000393e577221 */ /* 0x000fe20000000000 */
[----:B------:R-:W-:Y:S01]  /*35f0*/  FADD R85, R0, R85 ;  /* 0x0000005500557221 */ /* 0x000fe20000000000 */
[----:B------:R-:W-:Y:S01]  /*3600*/  MOV R0, UR7 ;  /* 0x0000000700007c02 */ /* 0x000fe20008000f00 */
[----:B------:R-:W-:Y:S01]  /*3610*/  FADD R2, R34, R65 ;  /* 0x0000004122027221 */ /* 0x000fe20000000000 */
[----:B------:R-:W-:Y:S01]  /*3620*/  FADD R87, R46, R87 ;  /* 0x000000572e577221 */ /* 0x000fe20000000000 */
[----:B------:R-:W-:Y:S01]  /*3630*/  FADD R54, R54, R85 ;  /* 0x0000005536367221 */ /* 0x000fe20000000000 */
[----:B------:R1:W-:Y:S01]  /*3640*/  SYNCS.ARRIVE.TRANS64.A1T0 RZ, [R0+UR21], RZ ;  /* 0x000000ff00ff79a7 */ /* 0x0003e20008100015 */
[----:B------:R-:W-:Y:S01]  /*3650*/  F2FP.BF16.F32.PACK_AB R40, R40, R25 ;  /* 0x000000192828723e */ /* 0x000fe200000010ff */
[----:B------:R-:W-:Y:S01]  /*3660*/  FADD R87, R26, R87 ;  /* 0x000000571a577221 */ /* 0x000fe20000000000 */
[----:B------:R-:W-:-:S02]  /*3670*/  F2FP.BF16.F32.PACK_AB R42, R16, R29 ;  /* 0x0000001d102a723e */ /* 0x000fc400000010ff */
[----:B------:R-:W-:Y:S01]  /*3680*/  F2FP.BF16.F32.PACK_AB R44, R44, R33 ;  /* 0x000000212c2c723e */ /* 0x000fe200000010ff */
[----:B------:R-:W-:Y:S01]  /*3690*/  FADD R87, R88, R87 ;  /* 0x0000005758577221 */ /* 0x000fe20000000000 */
[----:B------:R-:W-:Y:S02]  /*36a0*/  F2FP.BF16.F32.PACK_AB R46, R18, R37 ;  /* 0x00000025122e723e */ /* 0x000fe400000010ff */
[----:B------:R-:W-:Y:S01]  /*36b0*/  F2FP.BF16.F32.PACK_AB R25, R56, R31 ;  /* 0x0000001f3819723e */ /* 0x000fe200000010ff */
[----:B-1----:R-:W-:Y:S01]  /*36c0*/  FADD R0, R54, R87 ;  /* 0x0000005736007221 */ /* 0x002fe20000000000 */
[----:B------:R-:W-:Y:S02]  /*36d0*/  F2FP.BF16.F32.PACK_AB R54, R22, R27 ;  /* 0x0000001b1636723e */ /* 0x000fe400000010ff */
[----:B------:R-:W-:Y:S02]  /*36e0*/  F2FP.BF16.F32.PACK_AB R27, R60, R35 ;  /* 0x000000233c1b723e */ /* 0x000fe400000010ff */
[----:B------:R-:W-:-:S02]  /*36f0*/  F2FP.BF16.F32.PACK_AB R48, R48, R41 ;  /* 0x000000293030723e */ /* 0x000fc400000010ff */
[----:B------:R-:W-:Y:S02]  /*3700*/  F2FP.BF16.F32.PACK_AB R50, R20, R45 ;  /* 0x0000002d1432723e */ /* 0x000fe400000010ff */
[----:B------:R-:W-:Y:S02]  /*3710*/  F2FP.BF16.F32.PACK_AB R29, R64, R39 ;  /* 0x00000027401d723e */ /* 0x000fe400000010ff */
[----:B------:R-:W-:Y:S02]  /*3720*/  F2FP.BF16.F32.PACK_AB R31, R68, R43 ;  /* 0x0000002b441f723e */ /* 0x000fe400000010ff */
        /* <DEDUP_REMOVED lines=14> */
[----:B------:R-:W-:Y:S01]  /*3810*/  F2FP.BF16.F32.PACK_AB R53, R83, R84 ;  /* 0x000000545335723e */ /* 0x000fe200000010ff */
[----:B------:R-:W-:Y:S06]  /*3820*/  @!P0 BRA `(.L_x_19) ;  /* 0x0000000000048947 */ /* 0x000fec0003800000 */
[----:B------:R-:W-:Y:S01]  /*3830*/  BPT.TRAP 0x1 ;  /* 0x000000040000795c */ /* 0x000fe20000300000 */
.L_x_19:
[----:B------:R-:W1:Y:S02]  /*3840*/  SYNCS.PHASECHK.TRANS64.TRYWAIT P1, [UR37+0x18008], R7 ;  /* 0x01800807ff0075a7 */ /* 0x000e640008020165 */
[----:B-1----:R-:W-:Y:S05]  /*3850*/  @!P1 BRA `(.L_x_20) ;  /* 0x0000008400089947 */ /* 0x002fea0003800000 */
.L_x_104:
[----:B------:R-:W-:Y:S01]  /*3860*/  UIADD3 UR6, UR20, 0x400, URZ ;  /* 0x0000040014067890 */ /* 0x000fe2000fffe03f */
[----:B------:R-:W-:Y:S01]  /*3870*/  WARPGROUP.ARRIVE ;  /* 0x00000000000079c5 */ /* 0x000fe20000000000 */
[----:B------:R-:W-:Y:S01]  /*3880*/  UMOV UR7, 0x40000040 ;  /* 0x4000004000077882 */ /* 0x000fe20000000000 */
[----:B------:R-:W-:-:S06]  /*3890*/  F2FP.BF16.F32.PACK_AB R55, R57, R86 ;  /* 0x000000563937723e */ /* 0x000fcc00000010ff */
[----:B------:R-:W-:Y:S01]  /*38a0*/  HGMMA.64x64x16.F32.BF16 R88, R24, gdesc[UR4].tnspB, RZ, !UPT, gsb0 ;  /* 0x40e0000418587df0 */ /* 0x000fe2000c0018ff */
[----:B------:R-:W-:Y:S01]  /*38b0*/  UIADD3 UR6, UR20, 0x480, URZ ;  /* 0x0000048014067890 */ /* 0x000fe2000fffe03f */
[----:B------:R-:W-:Y:S01]  /*38c0*/  UMOV UR7, 0x40000040 ;  /* 0x4000004000077882 */ /* 0x000fe20000000000 */
[----:B------:R-:W-:Y:S02]  /*38d0*/  WARPGROUP.DEPBAR.LE gsb0, 0x0 ;  /* 0x00008000000079c5 */ /* 0x000fe40000010000 */
[----:B------:R-:W-:-:S06]  /*38e0*/  WARPGROUP.ARRIVE ;  /* 0x00000000000079c5 */ /* 0x000fcc0000000000 */
[----:B------:R-:W-:Y:S01]  /*38f0*/  HGMMA.64x64x16.F32.BF16 R88, R28, gdesc[UR4].tnspB, R88, gsb0 ;  /* 0x40e000041c587df0 */ /* 0x000fe20008001858 */
        /* <DEDUP_REMOVED lines=29> */
[----:B------:R-:W-:Y:S03]  /*3ad0*/  HGMMA.64x64x16.F32.BF16 R88, R52, gdesc[UR4].tnspB, R88, gsb0 ;  /* 0x40e0000434587df0 */ /* 0x000fe60008001858 */
[----:B------:R-:W-:Y:S02]  /*3ae0*/  WARPGROUP.DEPBAR.LE gsb0, 0x0 ;  /* 0x00008000000079c5 */ /* 0x000fe40000010000 */
[----:B------:R-:W-:Y:S05]  /*3af0*/  @!P0 BRA `(.L_x_21) ;  /* 0x0000000000048947 */ /* 0x000fea0003800000 */
[----:B------:R-:W-:Y:S01]  /*3b00*/  BPT.TRAP 0x1 ;  /* 0x000000040000795c */ /* 0x000fe20000300000 */
.L_x_21:
[----:B------:R-:W-:Y:S01]  /*3b10*/  UISETP.EQ.AND UP0, UPT, UR36, URZ, !UP0 ;  /* 0x0000003f2400728c */ /* 0x000fe2000c702270 */
[----:B-1----:R-:W-:Y:S01]  /*3b20*/  IMAD.MOV.U32 R7, RZ, RZ, RZ ;  /* 0x000000ffff077224 */ /* 0x002fe200078e00ff */
[----:B------:R-:W-:Y:S02]  /*3b30*/  UIADD3 UR6, UR37, 0x18028, URZ ;  /* 0x0001802825067890 */ /* 0x000fe4000fffe03f */
[----:B------:R-:W-:Y:S02]  /*3b40*/  USEL UR7, URZ, 0x1, !UP0 ;  /* 0x000000013f077887 */ /* 0x000fe4000c000000 */
[----:B------:R-:W-:Y:S02]  /*3b50*/  UPRMT UR6, URZ, 0x654, UR6 ;  /* 0x000006543f067896 */ /* 0x000fe40008000006 */
[----:B------:R-:W-:-:S04]  /*3b60*/  USEL UR7, UR7, 0x2, UP1 ;  /* 0x0000000207077887 */ /* 0x000fc80008800000 */
[----:B------:R-:W-:-:S03]  /*3b70*/  UISETP.GT.U32.AND UP0, UPT, UR7, 0x1, UPT ;  /* 0x000000010700788c */ /* 0x000fc6000bf04070 */
[----:B------:R-:W-:Y:S03]  /*3b80*/  SYNCS.ARRIVE.TRANS64.RED.A1T0 RZ, [UR6], RZ ;  /* 0x000000ffffff79a7 */ /* 0x000fe60008100406 */
[----:B------:R-:W-:-:S13]  /*3b90*/  PLOP3.LUT P1, PT, PT, PT, UP0, 0x80, 0x0 ;  /* 0x000000000000781c */ /* 0x000fda0003f2f008 */
[----:B------:R-:W-:Y:S05]  /*3ba0*/  @P1 BRA `(.L_x_22) ;  /* 0x0000000000041947 */ /* 0x000fea0003800000 */
[----:B------:R-:W-:Y:S01]  /*3bb0*/  BPT.TRAP 0x1 ;  /* 0x000000040000795c */ /* 0x000fe20000300000 */
.L_x_22:
[C---:B------:R-:W-:Y:S01]  /*3bc0*/  ISETP.GE.AND P2, PT, R6.reuse, 0x101, PT ;  /* 0x000001010600780c */ /* 0x040fe20003f46270 */
[----:B------:R-:W-:Y:S01]  /*3bd0*/  UMOV UR21, 0x1 ;  /* 0x0000000100157882 */ /* 0x000fe20000000000 */
[----:B------:R-:W-:Y:S01]  /*3be0*/  IADD3 R8, R6, 0x7f, RZ ;  /* 0x0000007f06087810 */ /* 0x000fe20007ffe0ff */
[----:B------:R-:W-:Y:S01]  /*3bf0*/  UMOV UR24, 0x2 ;  /* 0x0000000200187882 */ /* 0x000fe20000000000 */
[----:B------:R-:W-:Y:S02]  /*3c00*/  VIADD R3, R3, 0x80 ;  /* 0x0000008003037836 */ /* 0x000fe40000000000 */
[----:B------:R-:W-:-:S04]  /*3c10*/  SHF.R.S32.HI R9, RZ, 0x1f, R8 ;  /* 0x0000001fff097819 */ /* 0x000fc80000011408 */
[----:B------:R-:W-:-:S04]  /*3c20*/  LEA.HI R9, R9, R8, RZ, 0x7 ;  /* 0x0000000809097211 */ /* 0x000fc800078f38ff */
[----:B------:R-:W-:Y:S01]  /*3c30*/  LEA.HI.SX32 R6, R9, 0xffffffff, 0x19 ;  /* 0xffffffff09067811 */ /* 0x000fe200078fcaff */
[----:B------:R-:W-:Y:S06]  /*3c40*/  @!P2 BRA `(.L_x_23) ;  /* 0x00000028004ca947 */ /* 0x000fec0003800000 */
[----:B------:R-:W-:Y:S01]  /*3c50*/  MOV R11, R4 ;  /* 0x00000004000b7202 */ /* 0x000fe20000000f00 */
[----:B------:R-:W-:Y:S01]  /*3c60*/  IMAD.MOV.U32 R9, RZ, RZ, R5 ;  /* 0x000000ffff097224 */ /* 0x000fe200078e0005 */
[----:B------:R-:W-:Y:S01]  /*3c70*/  MOV R7, RZ ;  /* 0x000000ff00077202 */ /* 0x000fe20000000f00 */
[----:B------:R-:W-:Y:S01]  /*3c80*/  UMOV UR24, 0x2 ;  /* 0x0000000200187882 */ /* 0x000fe20000000000 */
[----:B------:R-:W-:Y:S01]  /*3c90*/  UMOV UR21, 0x1 ;  /* 0x0000000100157882 */ /* 0x000fe20000000000 */
[----:B------:R-:W-:-:S05]  /*3ca0*/  ULDC UR25, c[0x0][0x604] ;  /* 0x0001810000197ab9 */ /* 0x000fca0000000800 */
.L_x_34:
[----:B------:R-:W-:-:S13]  /*3cb0*/  PLOP3.LUT P3, PT, PT, PT, UP1, 0x80, 0x0 ;  /* 0x000000000000781c */ /* 0x000fda0003f6f018 */
[----:B------:R-:W-:Y:S05]  /*3cc0*/  @!P3 BRA `(.L_x_24) ;  /* 0x000000000004b947 */ /* 0x000fea0003800000 */
[----:B------:R-:W-:Y:S01]  /*3cd0*/  BPT.TRAP 0x1 ;  /* 0x000000040000795c */ /* 0x000fe20000300000 */
.L_x_24:
[----:B------:R-:W-:Y:S01]  /*3ce0*/  ULEA UR6, UR24, UR37, 0x3 ;  /* 0x0000002518067291 */ /* 0x000fe2000f8e183f */
[----:B------:R-:W-:-:S08]  /*3cf0*/  SHF.L.U32 R4, R7, 0x1f, RZ ;  /* 0x0000001f07047819 */ /* 0x000fd000000006ff */
[----:B------:R-:W1:Y:S02]  /*3d00*/  SYNCS.PHASECHK.TRANS64.TRYWAIT P2, [UR6+0x18000], R4 ;  /* 0x01800004ff0075a7 */ /* 0x000e640008040146 */
[----:B-1----:R-:W-:Y:S05]  /*3d10*/  @!P2 BRA `(.L_x_25) ;  /* 0x0000007c00f0a947 */ /* 0x002fea0003800000 */
.L_x_105:
[----:B------:R-:W-:Y:S01]  /*3d20*/  ULEA UR6, UR24, UR22, 0xa ;  /* 0x0000001618067291 */ /* 0x000fe2000f8e503f */
[----:B------:R-:W-:Y:S01]  /*3d30*/  WARPGROUP.ARRIVE ;  /* 0x00000000000079c5 */ /* 0x000fe20000000000 */
[----:B------:R-:W-:Y:S01]  /*3d40*/  UMOV UR7, 0x40000040 ;  /* 0x4000004000077882 */ /* 0x000fe20000000000 */
[----:B------:R-:W-:Y:S01]  /*3d50*/  UMOV UR11, 0x40000040 ;  /* 0x40000040000b7882 */ /* 0x000fe20000000000 */
[----:B------:R-:W-:Y:S02]  /*3d60*/  UIADD3 UR10, UR6, 0x2, URZ ;  /* 0x00000002060a7890 */ /* 0x000fe4000fffe03f */
[----:B------:R-:W-:Y:S01]  /*3d70*/  UIADD3 UR14, UR6, 0x4, URZ ;  /* 0x00000004060e7890 */ /* 0x000fe2000fffe03f */
[----:B------:R-:W-:Y:S02]  /*3d80*/  UMOV UR15, 0x40000040 ;  /* 0x40000040000f7882 */ /* 0x000fe40000000000 */
[----:B------:R-:W-:Y:S01]  /*3d90*/  HGMMA.64x128x16.F32.BF16 R24, gdesc[UR4], RZ, !UPT, gsb0 ;  /* 0x01e00000041879f0 */ /* 0x000fe2000c0018ff */
[----:B------:R-:W-:Y:S01]  /*3da0*/  UIADD3 UR18, UR6, 0x6, URZ ;  /* 0x0000000606127890 */ /* 0x000fe2000fffe03f */
[----:B------:R-:W-:Y:S01]  /*3db0*/  UMOV UR19, 0x40000040 ;  /* 0x4000004000137882 */ /* 0x000fe20000000000 */
[----:B------:R-:W-:-:S04]  /*3dc0*/  UIADD3 UR24, UR24, 0x1, URZ ;  /* 0x0000000118187890 */ /* 0x000fc8000fffe03f */
[----:B------:R-:W-:-:S04]  /*3dd0*/  UISETP.NE.AND UP0, UPT, UR24, 0x5, UPT ;  /* 0x000000051800788c */ /* 0x000fc8000bf05270 */
[----:B------:R-:W-:Y:S02]  /*3de0*/  USEL UR6, URZ, 0x1, UP0 ;  /* 0x000000013f067887 */ /* 0x000fe40008000000 */
[----:B------:R-:W-:-:S04]  /*3df0*/  USEL UR24, UR24, URZ, UP0 ;  /* 0x0000003f18187287 */ /* 0x000fc80008000000 */
[----:B------:R-:W-:Y:S01]  /*3e00*/  LOP3.LUT R7, R7, UR6, RZ, 0x3c, !PT ;  /* 0x0000000607077c12 */ /* 0x000fe2000f8e3cff */
        /* <DEDUP_REMOVED lines=10> */
[----:B------:R-:W-:Y:S05]  /*3eb0*/  @!P3 BRA `(.L_x_26) ;  /* 0x000000000004b947 */ /* 0x000fea0003800000 */
[----:B------:R-:W-:Y:S01]  /*3ec0*/  BPT.TRAP 0x1 ;  /* 0x000000040000795c */ /* 0x000fe20000300000 */
.L_x_26:
[----:B-1----:R-:W-:Y:S01]  /*3ed0*/  FMNMX R4, R24, R11, !PT ;  /* 0x0000000b18047209 */ /* 0x002fe20007800000 */
[----:B------:R-:W-:Y:S01]  /*3ee0*/  ULEA UR6, UR24, UR37, 0x3 ;  /* 0x0000002518067291 */ /* 0x000fe2000f8e183f */
[----:B------:R-:W-:Y:S02]  /*3ef0*/  FMNMX R10, R26, R9, !PT ;  /* 0x000000091a0a7209 */ /* 0x000fe40007800000 */
[----:B------:R-:W-:-:S04]  /*3f00*/  FMNMX R5, R25, R4, !PT ;  /* 0x0000000419057209 */ /* 0x000fc80007800000 */
        /* <DEDUP_REMOVED lines=29> */
[----:B------:R-:W-:-:S05]  /*40e0*/  FMNMX R5, R85, R4, !PT ;  /* 0x0000000455057209 */ /* 0x000fca0007800000 */
[----:B------:R-:W1:Y:S02]  /*40f0*/  SHFL.BFLY PT, R4, R5, 0x1, 0x1f ;  /* 0x0c201f0005047f89 */ /* 0x000e6400000e0000 */
[----:B-1----:R-:W-:-:S05]  /*4100*/  FMNMX R8, R5, R4, !PT ;  /* 0x0000000405087209 */ /* 0x002fca0007800000 */
[----:B------:R-:W1:Y:S02]  /*4110*/  SHFL.BFLY PT, R13, R8, 0x2, 0x1f ;  /* 0x0c401f00080d7f89 */ /* 0x000e6400000e0000 */
[----:B-1----:R-:W-:Y:S02]  /*4120*/  FMNMX R4, R8, R13, !PT ;  /* 0x0000000d08047209 */ /* 0x002fe40007800000 */
[----:B------:R-:W-:Y:S02]  /*4130*/  FMNMX R13, R27, R10, !PT ;  /* 0x0000000a1b0d7209 */ /* 0x000fe40007800000 */
[----:B------:R-:W-:Y:S02]  /*4140*/  FSETP.NEU.AND P2, PT, R4, -INF , PT ;  /* 0xff8000000400780b */ /* 0x000fe40003f4d000 */
[----:B------:R-:W-:Y:S02]  /*4150*/  FMNMX R10, R30, R13, !PT ;  /* 0x0000000d1e0a7209 */ /* 0x000fe40007800000 */
[----:B------:R-:W-:-:S02]  /*4160*/  FSEL R12, R4, RZ, P2 ;  /* 0x000000ff040c7208 */ /* 0x000fc40001000000 */
[----:B------:R-:W-:-:S03]  /*4170*/  FMNMX R5, R31, R10, !PT ;  /* 0x0000000a1f057209 */ /* 0x000fc60007800000 */
[----:B------:R-:W-:Y:S01]  /*4180*/  FMUL R120, R12, UR25 ;  /* 0x000000190c787c20 */ /* 0x000fe20008400000 */
[----:B------:R-:W-:Y:S01]  /*4190*/  FMNMX R10, R34, R5, !PT ;  /* 0x00000005220a7209 */ /* 0x000fe20007800000 */
[----:B------:R-:W-:Y:S02]  /*41a0*/  FADD R12, -R12, R11 ;  /* 0x0000000b0c0c7221 */ /* 0x000fe40000000100 */
[--C-:B------:R-:W-:Y:S01]  /*41b0*/  FFMA R24, R24, UR25, -R120.reuse ;  /* 0x0000001918187c23 */ /* 0x100fe20008000878 */
[--C-:B------:R-:W-:Y:S01]  /*41c0*/  FFMA R13, R25, UR25, -R120.reuse ;  /* 0x00000019190d7c23 */ /* 0x100fe20008000878 */
[----:B------:R-:W-:Y:S01]  /*41d0*/  FMNMX R5, R35, R10, !PT ;  /* 0x0000000a23057209 */ /* 0x000fe20007800000 */
[--C-:B------:R-:W-:Y:S01]  /*41e0*/  FFMA R8, R28, UR25, -R120.reuse ;  /* 0x000000191c087c23 */ /* 0x100fe20008000878 */
[--C-:B------:R-:W-:Y:S01]  /*41f0*/  FFMA R17, R33, UR25, -R120.reuse ;  /* 0x0000001921117c23 */ /* 0x100fe20008000878 */
[----:B------:R-:W-:Y:S01]  /*4200*/  FSETP.GEU.AND P6, PT, R24, -126, PT ;  /* 0xc2fc00001800780b */ /* 0x000fe20003fce000 */
[--C-:B------:R-:W-:Y:S01]  /*4210*/  FFMA R15, R29, UR25, -R120.reuse ;  /* 0x000000191d0f7c23 */ /* 0x100fe20008000878 */
[----:B------:R-:W-:Y:S01]  /*4220*/  FSETP.GEU.AND P3, PT, R13, -126, PT ;  /* 0xc2fc00000d00780b */ /* 0x000fe20003f6e000 */
[--C-:B------:R-:W-:Y:S01]  /*4230*/  FFMA R28, R32, UR25, -R120.reuse ;  /* 0x00000019201c7c23 */ /* 0x100fe20008000878 */
[----:B------:R-:W-:Y:S01]  /*4240*/  FMNMX R10, R38, R5, !PT ;  /* 0x00000005260a7209 */ /* 0x000fe20007800000 */
        /* <DEDUP_REMOVED lines=8> */
[----:B------:R-:W-:Y:S01]  /*42d0*/  @!P6 FMUL R24, R24, 0.5 ;  /* 0x3f0000001818e820 */ /* 0x000fe20000400000 */
[----:B------:R-:W-:Y:S01]  /*42e0*/  FSETP.GEU.AND P2, PT, R28, -126, PT ;  /* 0xc2fc00001c00780b */ /* 0x000fe20003f4e000 */
[----:B------:R-:W-:Y:S01]  /*42f0*/  @!P3 FMUL R13, R13, 0.5 ;  /* 0x3f0000000d0db820 */ /* 0x000fe20000400000 */
[----:B------:R-:W-:Y:S01]  /*4300*/  FMNMX R5, R43, R10, !PT ;  /* 0x0000000a2b057209 */ /* 0x000fe20007800000 */
[--C-:B------:R-:W-:Y:S01]  /*4310*/  FFMA R10, R36, UR25, -R120.reuse ;  /* 0x00000019240a7c23 */ /* 0x100fe20008000878 */
[--C-:B------:R-:W-:Y:S01]  /*4320*/  FFMA R36, R48, UR25, -R120.reuse ;  /* 0x0000001930247c23 */ /* 0x100fe20008000878 */
[----:B------:R-:W1:Y:S01]  /*4330*/  MUFU.EX2 R24, R24 ;  /* 0x0000001800187308 */ /* 0x000e620000000800 */
[----:B------:R-:W-:Y:S01]  /*4340*/  FMNMX R14, R46, R5, !PT ;  /* 0x000000052e0e7209 */ /* 0x000fe20007800000 */
[----:B------:R-:W-:Y:S01]  /*4350*/  @!P4 FMUL R8, R8, 0.5 ;  /* 0x3f0000000808c820 */ /* 0x000fe20000400000 */
[--C-:B------:R-:W-:Y:S01]  /*4360*/  FFMA R41, R53, UR25, -R120.reuse ;  /* 0x0000001935297c23 */ /* 0x100fe20008000878 */
[----:B------:R-:W-:Y:S01]  /*4370*/  @!P5 FMUL R15, R15, 0.5 ;  /* 0x3f0000000f0fd820 */ /* 0x000fe20000400000 */
[----:B------:R-:W-:Y:S01]  /*4380*/  FMNMX R5, R47, R14, !PT ;  /* 0x0000000e2f057209 */ /* 0x000fe20007800000 */
[--C-:B------:R-:W-:Y:S01]  /*4390*/  FFMA R37, R49, UR25, -R120.reuse ;  /* 0x0000001931257c23 */ /* 0x100fe20008000878 */
[--C-:B------:R-:W-:Y:S01]  /*43a0*/  FFMA R45, R56, UR25, -R120.reuse ;  /* 0x00000019382d7c23 */ /* 0x100fe20008000878 */
[----:B------:R-:W2:Y:S01]  /*43b0*/  MUFU.EX2 R13, R13 ;  /* 0x0000000d000d7308 */ /* 0x000ea20000000800 */
[----:B------:R-:W-:Y:S01]  /*43c0*/  FMNMX R14, R50, R5, !PT ;  /* 0x00000005320e7209 */ /* 0x000fe20007800000 */
[----:B------:R-:W-:Y:S01]  /*43d0*/  @!P2 FMUL R28, R28, 0.5 ;  /* 0x3f0000001c1ca820 */ /* 0x000fe20000400000 */
[--C-:B------:R-:W-:Y:S01]  /*43e0*/  FFMA R40, R57, UR25, -R120.reuse ;  /* 0x0000001939287c23 */ /* 0x100fe20008000878 */
[--C-:B------:R-:W-:Y:S01]  /*43f0*/  FFMA R53, R64, UR25, -R120.reuse ;  /* 0x0000001940357c23 */ /* 0x100fe20008000878 */
[----:B------:R-:W-:Y:S01]  /*4400*/  FMNMX R5, R51, R14, !PT ;  /* 0x0000000e33057209 */ /* 0x000fe20007800000 */
[--C-:B------:R-:W-:Y:S01]  /*4410*/  FFMA R49, R60, UR25, -R120.reuse ;  /* 0x000000193c317c23 */ /* 0x100fe20008000878 */
[--C-:B------:R-:W-:Y:S01]  /*4420*/  FFMA R57, R68, UR25, -R120.reuse ;  /* 0x0000001944397c23 */ /* 0x100fe20008000878 */
[----:B------:R-:W3:Y:S01]  /*4430*/  MUFU.EX2 R8, R8 ;  /* 0x0000000800087308 */ /* 0x000ee20000000800 */
[----:B-1----:R-:W-:Y:S01]  /*4440*/  @!P6 FMUL R24, R24, R24 ;  /* 0x000000181818e220 */ /* 0x002fe20000400000 */
[----:B------:R-:W-:Y:S01]  /*4450*/  FSETP.GEU.AND P6, PT, R17, -126, PT ;  /* 0xc2fc00001100780b */ /* 0x000fe20003fce000 */
[--C-:B------:R-:W-:Y:S01]  /*4460*/  FFMA R48, R73, UR25, -R120.reuse ;  /* 0x0000001949307c23 */ /* 0x100fe20008000878 */
[----:B------:R-:W-:Y:S01]  /*4470*/  FMNMX R14, R54, R5, !PT ;  /* 0x00000005360e7209 */ /* 0x000fe20007800000 */
[--C-:B------:R-:W-:Y:S01]  /*4480*/  FFMA R56, R85, UR25, -R120.reuse ;  /* 0x0000001955387c23 */ /* 0x100fe20008000878 */
[----:B------:R-:W-:Y:S01]  /*4490*/  FFMA R73, R84, UR25, -R120 ;  /* 0x0000001954497c23 */ /* 0x000fe20008000878 */
[----:B------:R-:W-:Y:S01]  /*44a0*/  FMUL R12, R12, UR25 ;  /* 0x000000190c0c7c20 */ /* 0x000fe20008400000 */
[----:B------:R-:W1:Y:S01]  /*44b0*/  MUFU.EX2 R15, R15 ;  /* 0x0000000f000f7308 */ /* 0x000e620000000800 */
[----:B--2---:R-:W-:Y:S01]  /*44c0*/  @!P3 FMUL R13, R13, R13 ;  /* 0x0000000d0d0db220 */ /* 0x004fe20000400000 */
[----:B------:R-:W-:-:S02]  /*44d0*/  FSETP.GEU.AND P3, PT, R10, -126, PT ;  /* 0xc2fc00000a00780b */ /* 0x000fc40003f6e000 */
[----:B------:R-:W-:Y:S01]  /*44e0*/  FMNMX R5, R55, R14, !PT ;  /* 0x0000000e37057209 */ /* 0x000fe20007800000 */
[--C-:B------:R-:W-:Y:S01]  /*44f0*/  FFMA R14, R44, UR25, -R120.reuse ;  /* 0x000000192c0e7c23 */ /* 0x100fe20008000878 */
[--C-:B------:R-:W-:Y:S01]  /*4500*/  FFMA R44, R65, UR25, -R120.reuse ;  /* 0x00000019412c7c23 */ /* 0x100fe20008000878 */
[----:B------:R-:W-:Y:S01]  /*4510*/  @!P6 FMUL R17, R17, 0.5 ;  /* 0x3f0000001111e820 */ /* 0x000fe20000400000 */
[----:B------:R-:W2:Y:S01]  /*4520*/  MUFU.EX2 R28, R28 ;  /* 0x0000001c001c7308 */ /* 0x000ea20000000800 */
[----:B---3--:R-:W-:Y:S01]  /*4530*/  @!P4 FMUL R8, R8, R8 ;  /* 0x000000080808c220 */ /* 0x008fe20000400000 */
[----:B------:R-:W-:Y:S01]  /*4540*/  FSETP.GEU.AND P4, PT, R19, -126, PT ;  /* 0xc2fc00001300780b */ /* 0x000fe20003f8e000 */
[----:B------:R-:W-:Y:S01]  /*4550*/  FFMA R65, R76, UR25, -R120 ;  /* 0x000000194c417c23 */ /* 0x000fe20008000878 */
[----:B------:R-:W-:-:S03]  /*4560*/  FMNMX R16, R58, R5, !PT ;  /* 0x000000053a107209 */ /* 0x000fc60007800000 */
[----:B------:R-:W-:Y:S01]  /*4570*/  @!P3 FMUL R10, R10, 0.5 ;  /* 0x3f0000000a0ab820 */ /* 0x000fe20000400000 */
[----:B------:R-:W3:Y:S01]  /*4580*/  MUFU.EX2 R17, R17 ;  /* 0x0000001100117308 */ /* 0x000ee20000000800 */
[----:B-1----:R-:W-:Y:S01]  /*4590*/  @!P5 FMUL R15, R15, R15 ;  /* 0x0000000f0f0fd220 */ /* 0x002fe20000400000 */
[----:B------:R-:W-:Y:S02]  /*45a0*/  FSETP.GEU.AND P5, PT, R32, -126, PT ;  /* 0xc2fc00002000780b */ /* 0x000fe40003fae000 */
[----:B------:R-:W-:-:S03]  /*45b0*/  FMNMX R5, R59, R16, !PT ;  /* 0x000000103b057209 */ /* 0x000fc60007800000 */
[----:B------:R-:W-:Y:S01]  /*45c0*/  @!P4 FMUL R19, R19, 0.5 ;  /* 0x3f0000001313c820 */ /* 0x000fe20000400000 */
[----:B------:R-:W1:Y:S01]  /*45d0*/  MUFU.EX2 R10, R10 ;  /* 0x0000000a000a7308 */ /* 0x000e620000000800 */
        /* <DEDUP_REMOVED lines=17> */
[----:B------:R-:W-:Y:S01]  /*46f0*/  FMNMX R5, R67, R16, !PT ;  /* 0x0000001043057209 */ /* 0x000fe20007800000 */
[----:B------:R-:W-:Y:S02]  /*4700*/  FFMA R16, R52, UR25, -R120 ;  /* 0x0000001934107c23 */ /* 0x000fe40008000878 */
[----:B------:R-:W-:Y:S01]  /*4710*/  @!P3 FMUL R23, R23, 0.5 ;  /* 0x3f0000001717b820 */ /* 0x000fe20000400000 */
[----:B------:R-:W2:Y:S01]  /*4720*/  MUFU.EX2 R14, R14 ;  /* 0x0000000e000e7308 */ /* 0x000ea20000000800 */
[----:B---3--:R-:W-:Y:S01]  /*4730*/  @!P5 FMUL R32, R32, R32 ;  /* 0x000000202020d220 */ /* 0x008fe20000400000 */
[----:B------:R-:W-:-:S02]  /*4740*/  FSETP.GEU.AND P5, PT, R37, -126, PT ;  /* 0xc2fc00002500780b */ /* 0x000fc40003fae000 */
[----:B------:R-:W-:-:S03]  /*4750*/  FMNMX R18, R70, R5, !PT ;  /* 0x0000000546127209 */ /* 0x000fc60007800000 */
[----:B------:R-:W-:Y:S01]  /*4760*/  @!P4 FMUL R36, R36, 0.5 ;  /* 0x3f0000002424c820 */ /* 0x000fe20000400000 */
[----:B------:R-:W3:Y:S01]  /*4770*/  MUFU.EX2 R23, R23 ;  /* 0x0000001700177308 */ /* 0x000ee20000000800 */
[----:B------:R-:W-:Y:S01]  /*4780*/  FMNMX R5, R71, R18, !PT ;  /* 0x0000001247057209 */ /* 0x000fe20007800000 */
[----:B-1----:R-:W-:Y:S01]  /*4790*/  @!P2 FMUL R21, R21, R21 ;  /* 0x000000151515a220 */ /* 0x002fe20000400000 */
[----:B------:R-:W-:Y:S02]  /*47a0*/  FSETP.GEU.AND P2, PT, R16, -126, PT ;  /* 0xc2fc00001000780b */ /* 0x000fe40003f4e000 */
[----:B------:R-:W-:Y:S02]  /*47b0*/  FMNMX R18, R74, R5, !PT ;  /* 0x000000054a127209 */ /* 0x000fe40007800000 */
[----:B------:R-:W-:Y:S01]  /*47c0*/  @!P5 FMUL R37, R37, 0.5 ;  /* 0x3f0000002525d820 */ /* 0x000fe20000400000 */
[----:B------:R-:W1:Y:S01]  /*47d0*/  MUFU.EX2 R36, R36 ;  /* 0x0000002400247308 */ /* 0x000e620000000800 */
[----:B--2---:R-:W-:Y:S01]  /*47e0*/  @!P6 FMUL R14, R14, R14 ;  /* 0x0000000e0e0ee220 */ /* 0x004fe20000400000 */
[----:B------:R-:W-:-:S02]  /*47f0*/  FSETP.GEU.AND P6, PT, R41, -126, PT ;  /* 0xc2fc00002900780b */ /* 0x000fc40003fce000 */
[----:B------:R-:W-:-:S04]  /*4800*/  FMNMX R5, R75, R18, !PT ;  /* 0x000000124b057209 */ /* 0x000fc80007800000 */
[----:B------:R-:W2:Y:S01]  /*4810*/  MUFU.EX2 R37, R37 ;  /* 0x0000002500257308 */ /* 0x000ea20000000800 */
[----:B---3--:R-:W-:Y:S01]  /*4820*/  @!P3 FMUL R23, R23, R23 ;  /* 0x000000171717b220 */ /* 0x008fe20000400000 */
[----:B------:R-:W-:Y:S01]  /*4830*/  FSETP.GEU.AND P3, PT, R45, -126, PT ;  /* 0xc2fc00002d00780b */ /* 0x000fe20003f6e000 */
[----:B------:R-:W-:Y:S01]  /*4840*/  @!P2 FMUL R16, R16, 0.5 ;  /* 0x3f0000001010a820 */ /* 0x000fe20000400000 */
[----:B------:R-:W-:-:S03]  /*4850*/  FMNMX R18, R78, R5, !PT ;  /* 0x000000054e127209 */ /* 0x000fc60007800000 */
[----:B------:R-:W-:Y:S01]  /*4860*/  @!P6 FMUL R41, R41, 0.5 ;  /* 0x3f0000002929e820 */ /* 0x000fe20000400000 */
[----:B------:R-:W-:Y:S01]  /*4870*/  FMNMX R5, R79, R18, !PT ;  /* 0x000000124f057209 */ /* 0x000fe20007800000 */
[----:B-1----:R-:W-:Y:S01]  /*4880*/  @!P4 FMUL R36, R36, R36 ;  /* 0x000000242424c220 */ /* 0x002fe20000400000 */
[----:B------:R-:W-:Y:S01]  /*4890*/  FSETP.GEU.AND P4, PT, R40, -126, PT ;  /* 0xc2fc00002800780b */ /* 0x000fe20003f8e000 */
[----:B------:R-:W1:Y:S01]  /*48a0*/  MUFU.EX2 R16, R16 ;  /* 0x0000001000107308 */ /* 0x000e620000000800 */
[----:B------:R-:W-:-:S03]  /*48b0*/  FMNMX R18, R82, R5, !PT ;  /* 0x0000000552127209 */ /* 0x000fc60007800000 */
[----:B------:R-:W-:Y:S01]  /*48c0*/  @!P3 FMUL R45, R45, 0.5 ;  /* 0x3f0000002d2db820 */ /* 0x000fe20000400000 */
[----:B------:R-:W-:Y:S01]  /*48d0*/  FMNMX R5, R83, R18, !PT ;  /* 0x0000001253057209 */ /* 0x000fe20007800000 */
[----:B--2---:R-:W-:Y:S01]  /*48e0*/  @!P5 FMUL R37, R37, R37 ;  /* 0x000000252525d220 */ /* 0x004fe20000400000 */
[----:B------:R-:W-:Y:S01]  /*48f0*/  FSETP.GEU.AND P5, PT, R49, -126, PT ;  /* 0xc2fc00003100780b */ /* 0x000fe20003fae000 */
[----:B------:R-:W2:Y:S01]  /*4900*/  MUFU.EX2 R41, R41 ;  /* 0x0000002900297308 */ /* 0x000ea20000000800 */
[----:B------:R-:W-:Y:S01]  /*4910*/  FMNMX R20, R86, R5, !PT ;  /* 0x0000000556147209 */ /* 0x000fe20007800000 */
[--C-:B------:R-:W-:Y:S01]  /*4920*/  FFMA R18, R61, UR25, -R120.reuse ;  /* 0x000000193d127c23 */ /* 0x100fe20008000878 */
[--C-:B------:R-:W-:Y:S01]  /*4930*/  FFMA R61, R72, UR25, -R120.reuse ;  /* 0x00000019483d7c23 */ /* 0x100fe20008000878 */
[----:B------:R-:W-:Y:S01]  /*4940*/  @!P4 FMUL R40, R40, 0.5 ;  /* 0x3f0000002828c820 */ /* 0x000fe20000400000 */
[----:B------:R-:W-:Y:S01]  /*4950*/  FMNMX R5, R87, R20, !PT ;  /* 0x0000001457057209 */ /* 0x000fe20007800000 */
[--C-:B------:R-:W-:Y:S01]  /*4960*/  FFMA R20, R69, UR25, -R120.reuse ;  /* 0x0000001945147c23 */ /* 0x100fe20008000878 */
[----:B------:R-:W-:Y:S01]  /*4970*/  FFMA R69, R80, UR25, -R120 ;  /* 0x0000001950457c23 */ /* 0x000fe20008000878 */
[----:B------:R-:W3:Y:S01]  /*4980*/  MUFU.EX2 R45, R45 ;  /* 0x0000002d002d7308 */ /* 0x000ee20000000800 */
[----:B-1----:R-:W-:Y:S01]  /*4990*/  @!P2 FMUL R16, R16, R16 ;  /* 0x000000101010a220 */ /* 0x002fe20000400000 */
[----:B------:R-:W1:Y:S01]  /*49a0*/  SHFL.BFLY PT, R22, R5, 0x1, 0x1f ;  /* 0x0c201f0005167f89 */ /* 0x000e6200000e0000 */
[----:B------:R-:W-:Y:S01]  /*49b0*/  FSETP.GEU.AND P2, PT, R18, -126, PT ;  /* 0xc2fc00001200780b */ /* 0x000fe20003f4e000 */
[----:B------:R-:W-:-:S04]  /*49c0*/  @!P5 FMUL R49, R49, 0.5 ;  /* 0x3f0000003131d820 */ /* 0x000fc80000400000 */
[----:B------:R-:W4:Y:S01]  /*49d0*/  MUFU.EX2 R40, R40 ;  /* 0x0000002800287308 */ /* 0x000f220000000800 */
[----:B--2---:R-:W-:Y:S01]  /*49e0*/  @!P6 FMUL R41, R41, R41 ;  /* 0x000000292929e220 */ /* 0x004fe20000400000 */
[----:B------:R-:W-:-:S06]  /*49f0*/  FSETP.GEU.AND P6, PT, R53, -126, PT ;  /* 0xc2fc00003500780b */ /* 0x000fcc0003fce000 */
[----:B------:R-:W2:Y:S01]  /*4a00*/  MUFU.EX2 R49, R49 ;  /* 0x0000003100317308 */ /* 0x000ea20000000800 */
[----:B---3--:R-:W-:Y:S01]  /*4a10*/  @!P3 FMUL R45, R45, R45 ;  /* 0x0000002d2d2db220 */ /* 0x008fe20000400000 */
[----:B------:R-:W-:Y:S01]  /*4a20*/  FSETP.GEU.AND P3, PT, R44, -126, PT ;  /* 0xc2fc00002c00780b */ /* 0x000fe20003f6e000 */
[----:B------:R-:W-:-:S04]  /*4a30*/  @!P2 FMUL R18, R18, 0.5 ;  /* 0x3f0000001212a820 */ /* 0x000fc80000400000 */
[----:B------:R-:W-:Y:S01]  /*4a40*/  @!P6 FMUL R53, R53, 0.5 ;  /* 0x3f0000003535e820 */ /* 0x000fe20000400000 */
[----:B----4-:R-:W-:Y:S01]  /*4a50*/  @!P4 FMUL R40, R40, R40 ;  /* 0x000000282828c220 */ /* 0x010fe20000400000 */
[----:B------:R-:W-:Y:S01]  /*4a60*/  FSETP.GEU.AND P4, PT, R57, -126, PT ;  /* 0xc2fc00003900780b */ /* 0x000fe20003f8e000 */
[----:B------:R-:W3:Y:S01]  /*4a70*/  MUFU.EX2 R18, R18 ;  /* 0x0000001200127308 */ /* 0x000ee20000000800 */
[----:B-1----:R-:W-:Y:S01]  /*4a80*/  FMNMX R5, R5, R22, !PT ;  /* 0x0000001605057209 */ /* 0x002fe20007800000 */
[----:B------:R-:W-:-:S03]  /*4a90*/  FFMA R22, R77, UR25, -R120 ;  /* 0x000000194d167c23 */ /* 0x000fc60008000878 */
[----:B------:R-:W-:Y:S01]  /*4aa0*/  @!P3 FMUL R44, R44, 0.5 ;  /* 0x3f0000002c2cb820 */ /* 0x000fe20000400000 */
[----:B--2---:R-:W-:Y:S01]  /*4ab0*/  @!P5 FMUL R49, R49, R49 ;  /* 0x000000313131d220 */ /* 0x004fe20000400000 */
[----:B------:R-:W-:Y:S01]  /*4ac0*/  FSETP.GEU.AND P5, PT, R20, -126, PT ;  /* 0xc2fc00001400780b */ /* 0x000fe20003fae000 */
[----:B------:R-:W1:Y:S01]  /*4ad0*/  MUFU.EX2 R53, R53 ;  /* 0x0000003500357308 */ /* 0x000e620000000800 */
[----:B------:R-:W2:Y:S03]  /*4ae0*/  SHFL.BFLY PT, R52, R5, 0x2, 0x1f ;  /* 0x0c401f0005347f89 */ /* 0x000ea600000e0000 */
[----:B------:R-:W-:-:S04]  /*4af0*/  @!P4 FMUL R57, R57, 0.5 ;  /* 0x3f0000003939c820 */ /* 0x000fc80000400000 */
[----:B------:R-:W4:Y:S01]  /*4b00*/  MUFU.EX2 R44, R44 ;  /* 0x0000002c002c7308 */ /* 0x000f220000000800 */
[----:B---3--:R-:W-:Y:S01]  /*4b10*/  @!P2 FMUL R18, R18, R18 ;  /* 0x000000121212a220 */ /* 0x008fe20000400000 */
[----:B------:R-:W-:Y:S02]  /*4b20*/  FSETP.GEU.AND P2, PT, R61, -126, PT ;  /* 0xc2fc00003d00780b */ /* 0x000fe40003f4e000 */
[----:B------:R-:W-:-:S04]  /*4b30*/  @!P5 FMUL R20, R20, 0.5 ;  /* 0x3f0000001414d820 */ /* 0x000fc80000400000 */
[----:B------:R-:W3:Y:S01]  /*4b40*/  MUFU.EX2 R57, R57 ;  /* 0x0000003900397308 */ /* 0x000ee20000000800 */
[----:B-1----:R-:W-:Y:S01]  /*4b50*/  @!P6 FMUL R53, R53, R53 ;  /* 0x000000353535e220 */ /* 0x002fe20000400000 */
[----:B------:R-:W-:-:S03]  /*4b60*/  FSETP.GEU.AND P6, PT, R48, -126, PT ;  /* 0xc2fc00003000780b */ /* 0x000fc60003fce000 */
[----:B------:R-:W-:Y:S01]  /*4b70*/  FADD R11, R28, R53 ;  /* 0x000000351c0b7221 */ /* 0x000fe20000000000 */
[----:B------:R-:W-:Y:S01]  /*4b80*/  F2FP.BF16.F32.PACK_AB R28, R17, R28 ;  /* 0x0000001c111c723e */ /* 0x000fe200000010ff */
[----:B------:R-:W-:Y:S01]  /*4b90*/  @!P2 FMUL R61, R61, 0.5 ;  /* 0x3f0000003d3da820 */ /* 0x000fe20000400000 */
[----:B------:R-:W1:Y:S01]  /*4ba0*/  MUFU.EX2 R20, R20 ;  /* 0x0000001400147308 */ /* 0x000e620000000800 */
[----:B----4-:R-:W-:Y:S01]  /*4bb0*/  @!P3 FMUL R44, R44, R44 ;  /* 0x0000002c2c2cb220 */ /* 0x010fe20000400000 */
[----:B------:R-:W-:Y:S02]  /*4bc0*/  FSETP.GEU.AND P3, PT, R65, -126, PT ;  /* 0xc2fc00004100780b */ /* 0x000fe40003f6e000 */
[----:B--2---:R-:W-:Y:S01]  /*4bd0*/  FMNMX R5, R5, R52, !PT ;  /* 0x0000003405057209 */ /* 0x004fe20007800000 */
[----:B------:R-:W-:Y:S02]  /*4be0*/  FFMA R52, R81, UR25, -R120 ;  /* 0x0000001951347c23 */ /* 0x000fe40008000878 */
[----:B------:R-:W-:Y:S01]  /*4bf0*/  @!P6 FMUL R48, R48, 0.5 ;  /* 0x3f0000003030e820 */ /* 0x000fe20000400000 */
[----:B------:R-:W2:Y:S01]  /*4c00*/  MUFU.EX2 R61, R61 ;  /* 0x0000003d003d7308 */ /* 0x000ea20000000800 */
[----:B---3--:R-:W-:Y:S01]  /*4c10*/  @!P4 FMUL R57, R57, R57 ;  /* 0x000000393939c220 */ /* 0x008fe20000400000 */
[----:B------:R-:W-:-:S05]  /*4c20*/  FSETP.GEU.AND P4, PT, R22, -126, PT ;  /* 0xc2fc00001600780b */ /* 0x000fca0003f8e000 */
[----:B------:R-:W-:Y:S01]  /*4c30*/  @!P3 FMUL R65, R65, 0.5 ;  /* 0x3f0000004141b820 */ /* 0x000fe20000400000 */
[----:B------:R-:W3:Y:S01]  /*4c40*/  MUFU.EX2 R48, R48 ;  /* 0x0000003000307308 */ /* 0x000ee20000000800 */
[----:B-1----:R-:W-:Y:S01]  /*4c50*/  @!P5 FMUL R20, R20, R20 ;  /* 0x000000141414d220 */ /* 0x002fe20000400000 */
[----:B------:R-:W-:-:S05]  /*4c60*/  FSETP.GEU.AND P5, PT, R69, -126, PT ;  /* 0xc2fc00004500780b */ /* 0x000fca0003fae000 */
[----:B------:R-:W-:Y:S01]  /*4c70*/  @!P4 FMUL R22, R22, 0.5 ;  /* 0x3f0000001616c820 */ /* 0x000fe20000400000 */
[----:B------:R-:W1:Y:S01]  /*4c80*/  MUFU.EX2 R65, R65 ;  /* 0x0000004100417308 */ /* 0x000e620000000800 */
[----:B--2---:R-:W-:Y:S01]  /*4c90*/  @!P2 FMUL R61, R61, R61 ;  /* 0x0000003d3d3da220 */ /* 0x004fe20000400000 */
[----:B------:R-:W-:-:S04]  /*4ca0*/  FSETP.NEU.AND P2, PT, R5, -INF , PT ;  /* 0xff8000000500780b */ /* 0x000fc80003f4d000 */
[----:B------:R-:W-:Y:S01]  /*4cb0*/  FSEL R60, R5, RZ, P2 ;  /* 0x000000ff053c7208 */ /* 0x000fe20001000000 */
[----:B------:R-:W-:Y:S01]  /*4cc0*/  @!P5 FMUL R69, R69, 0.5 ;  /* 0x3f0000004545d820 */ /* 0x000fe20000400000 */
[----:B------:R-:W2:Y:S01]  /*4cd0*/  MUFU.EX2 R22, R22 ;  /* 0x0000001600167308 */ /* 0x000ea20000000800 */
[----:B---3--:R-:W-:Y:S01]  /*4ce0*/  @!P6 FMUL R48, R48, R48 ;  /* 0x000000303030e220 */ /* 0x008fe20000400000 */
[----:B------:R-:W-:Y:S01]  /*4cf0*/  FSETP.GEU.AND P6, PT, R52, -126, PT ;  /* 0xc2fc00003400780b */ /* 0x000fe20003fce000 */
[C---:B------:R-:W-:Y:S01]  /*4d00*/  FMUL R29, R60.reuse, UR25 ;  /* 0x000000193c1d7c20 */ /* 0x040fe20008400000 */
[----:B------:R-:W-:Y:S01]  /*4d10*/  FSETP.GEU.AND P2, PT, R73, -126, PT ;  /* 0xc2fc00004900780b */ /* 0x000fe20003f4e000 */
[----:B------:R-:W-:Y:S01]  /*4d20*/  FADD R77, -R60, R9 ;  /* 0x000000093c4d7221 */ /* 0x000fe20000000100 */
[----:B------:R-:W-:Y:S01]  /*4d30*/  FADD R9, R24, R45 ;  /* 0x0000002d18097221 */ /* 0x000fe20000000000 */
[--C-:B------:R-:W-:Y:S01]  /*4d40*/  FFMA R25, R26, UR25, -R29.reuse ;  /* 0x000000191a197c23 */ /* 0x100fe2000800081d */
[----:B------:R-:W3:Y:S01]  /*4d50*/  MUFU.EX2 R69, R69 ;  /* 0x0000004500457308 */ /* 0x000ee20000000800 */
[----:B-1----:R-:W-:Y:S01]  /*4d60*/  @!P3 FMUL R65, R65, R65 ;  /* 0x000000414141b220 */ /* 0x002fe20000400000 */
[----:B------:R-:W-:Y:S01]  /*4d70*/  FSETP.GEU.AND P3, PT, R56, -126, PT ;  /* 0xc2fc00003800780b */ /* 0x000fe20003f6e000 */
[--C-:B------:R-:W-:Y:S01]  /*4d80*/  FFMA R30, R30, UR25, -R29.reuse ;  /* 0x000000191e1e7c23 */ /* 0x100fe2000800081d */
[--C-:B------:R-:W-:Y:S01]  /*4d90*/  FFMA R27, R27, UR25, -R29.reuse ;  /* 0x000000191b1b7c23 */ /* 0x100fe2000800081d */
[--C-:B------:R-:W-:Y:S01]  /*4da0*/  FFMA R34, R34, UR25, -R29.reuse ;  /* 0x0000001922227c23 */ /* 0x100fe2000800081d */
[--C-:B------:R-:W-:Y:S01]  /*4db0*/  FFMA R31, R31, UR25, -R29.reuse ;  /* 0x000000191f1f7c23 */ /* 0x100fe2000800081d */
[----:B------:R-:W-:Y:S01]  /*4dc0*/  @!P6 FMUL R52, R52, 0.5 ;  /* 0x3f0000003434e820 */ /* 0x000fe20000400000 */
[--C-:B------:R-:W-:Y:S01]  /*4dd0*/  FFMA R26, R35, UR25, -R29.reuse ;  /* 0x00000019231a7c23 */ /* 0x100fe2000800081d */
[----:B--2---:R-:W-:Y:S01]  /*4de0*/  @!P4 FMUL R22, R22, R22 ;  /* 0x000000161616c220 */ /* 0x004fe20000400000 */
[----:B------:R-:W-:Y:S01]  /*4df0*/  FSETP.GEU.AND P4, PT, R25, -126, PT ;  /* 0xc2fc00001900780b */ /* 0x000fe20003f8e000 */
[----:B------:R-:W-:Y:S01]  /*4e00*/  @!P2 FMUL R73, R73, 0.5 ;  /* 0x3f0000004949a820 */ /* 0x000fe20000400000 */
[--C-:B------:R-:W-:Y:S01]  /*4e10*/  FFMA R38, R38, UR25, -R29.reuse ;  /* 0x0000001926267c23 */ /* 0x100fe2000800081d */
[----:B------:R-:W1:Y:S01]  /*4e20*/  MUFU.EX2 R52, R52 ;  /* 0x0000003400347308 */ /* 0x000e620000000800 */
[--C-:B------:R-:W-:Y:S01]  /*4e30*/  FFMA R42, R42, UR25, -R29.reuse ;  /* 0x000000192a2a7c23 */ /* 0x100fe2000800081d */
[----:B------:R-:W-:Y:S01]  /*4e40*/  @!P3 FMUL R56, R56, 0.5 ;  /* 0x3f0000003838b820 */ /* 0x000fe20000400000 */
[--C-:B------:R-:W-:Y:S01]  /*4e50*/  FFMA R59, R59, UR25, -R29.reuse ;  /* 0x000000193b3b7c23 */ /* 0x100fe2000800081d */
[----:B---3--:R-:W-:Y:S01]  /*4e60*/  @!P5 FMUL R69, R69, R69 ;  /* 0x000000454545d220 */ /* 0x008fe20000400000 */
[----:B------:R-:W-:Y:S01]  /*4e70*/  FSETP.GEU.AND P5, PT, R27, -126, PT ;  /* 0xc2fc00001b00780b */ /* 0x000fe20003fae000 */
[--C-:B------:R-:W-:Y:S01]  /*4e80*/  FFMA R63, R63, UR25, -R29.reuse ;  /* 0x000000193f3f7c23 */ /* 0x100fe2000800081d */
[--C-:B------:R-:W-:Y:S01]  /*4e90*/  FFMA R67, R67, UR25, -R29.reuse ;  /* 0x0000001943437c23 */ /* 0x100fe2000800081d */
[----:B------:R-:W2:Y:S01]  /*4ea0*/  MUFU.EX2 R56, R56 ;  /* 0x0000003800387308 */ /* 0x000ea20000000800 */
[--C-:B------:R-:W-:Y:S01]  /*4eb0*/  FFMA R75, R75, UR25, -R29.reuse ;  /* 0x000000194b4b7c23 */ /* 0x100fe2000800081d */
[----:B------:R-:W-:Y:S01]  /*4ec0*/  @!P4 FMUL R25, R25, 0.5 ;  /* 0x3f0000001919c820 */ /* 0x000fe20000400000 */
[--C-:B------:R-:W-:Y:S01]  /*4ed0*/  FFMA R82, R82, UR25, -R29.reuse ;  /* 0x0000001952527c23 */ /* 0x100fe2000800081d */
[--C-:B------:R-:W-:Y:S01]  /*4ee0*/  FFMA R71, R71, UR25, -R29.reuse ;  /* 0x0000001947477c23 */ /* 0x100fe2000800081d */
[--C-:B------:R-:W-:Y:S01]  /*4ef0*/  FFMA R83, R83, UR25, -R29.reuse ;  /* 0x0000001953537c23 */ /* 0x100fe2000800081d */
[--C-:B------:R-:W-:Y:S01]  /*4f00*/  FFMA R79, R79, UR25, -R29.reuse ;  /* 0x000000194f4f7c23 */ /* 0x100fe2000800081d */
[--C-:B------:R-:W-:Y:S01]  /*4f10*/  FFMA R86, R86, UR25, -R29.reuse ;  /* 0x0000001956567c23 */ /* 0x100fe2000800081d */
[----:B------:R-:W3:Y:S01]  /*4f20*/  MUFU.EX2 R73, R73 ;  /* 0x0000004900497308 */ /* 0x000ee20000000800 */
[----:B-1----:R-:W-:Y:S01]  /*4f30*/  @!P6 FMUL R52, R52, R52 ;  /* 0x000000343434e220 */ /* 0x002fe20000400000 */
[----:B------:R-:W-:Y:S01]  /*4f40*/  FSETP.GEU.AND P6, PT, R30, -126, PT ;  /* 0xc2fc00001e00780b */ /* 0x000fe20003fce000 */
[----:B------:R-:W-:Y:S01]  /*4f50*/  @!P5 FMUL R27, R27, 0.5 ;  /* 0x3f0000001b1bd820 */ /* 0x000fe20000400000 */
[----:B------:R-:W-:Y:S01]  /*4f60*/  FFMA R87, R87, UR25, -R29 ;  /* 0x0000001957577c23 */ /* 0x000fe2000800081d */
[----:B------:R-:W-:Y:S01]  /*4f70*/  FMUL R77, R77, UR25 ;  /* 0x000000194d4d7c20 */ /* 0x000fe20008400000 */
[----:B------:R-:W-:-:S02]  /*4f80*/  F2FP.BF16.F32.PACK_AB R24, R13, R24 ;  /* 0x000000180d18723e */ /* 0x000fc400000010ff */
[----:B------:R-:W1:Y:S01]  /*4f90*/  MUFU.EX2 R25, R25 ;  /* 0x0000001900197308 */ /* 0x000e620000000800 */
[----:B--2---:R-:W-:Y:S01]  /*4fa0*/  @!P3 FMUL R56, R56, R56 ;  /* 0x000000383838b220 */ /* 0x004fe20000400000 */
[----:B------:R-:W-:-:S05]  /*4fb0*/  FSETP.GEU.AND P3, PT, R34, -126, PT ;  /* 0xc2fc00002200780b */ /* 0x000fca0003f6e000 */
[----:B------:R-:W-:Y:S01]  /*4fc0*/  @!P6 FMUL R30, R30, 0.5 ;  /* 0x3f0000001e1ee820 */ /* 0x000fe20000400000 */
[----:B------:R2:W4:Y:S01]  /*4fd0*/  MUFU.EX2 R64, R27 ;  /* 0x0000001b00407308 */ /* 0x0005220000000800 */
[----:B---3--:R-:W-:Y:S01]  /*4fe0*/  @!P2 FMUL R73, R73, R73 ;  /* 0x000000494949a220 */ /* 0x008fe20000400000 */
[----:B------:R-:W-:-:S05]  /*4ff0*/  FSETP.GEU.AND P2, PT, R31, -126, PT ;  /* 0xc2fc00001f00780b */ /* 0x000fca0003f4e000 */
[----:B------:R-:W-:Y:S01]  /*5000*/  @!P3 FMUL R34, R34, 0.5 ;  /* 0x3f0000002222b820 */ /* 0x000fe20000400000 */
[----:B------:R3:W5:Y:S01]  /*5010*/  MUFU.EX2 R33, R30 ;  /* 0x0000001e00217308 */ /* 0x0007620000000800 */
[----:B--2---:R-:W-:Y:S01]  /*5020*/  FFMA R27, R39, UR25, -R29 ;  /* 0x00000019271b7c23 */ /* 0x004fe2000800081d */
[----:B-1----:R-:W-:Y:S01]  /*5030*/  @!P4 FMUL R25, R25, R25 ;  /* 0x000000191919c220 */ /* 0x002fe20000400000 */
[----:B------:R-:W-:-:S04]  /*5040*/  FSETP.GEU.AND P4, PT, R26, -126, PT ;  /* 0xc2fc00001a00780b */ /* 0x000fc80003f8e000 */
[----:B------:R-:W-:Y:S01]  /*5050*/  @!P2 FMUL R31, R31, 0.5 ;  /* 0x3f0000001f1fa820 */ /* 0x000fe20000400000 */
[----:B------:R1:W2:Y:S01]  /*5060*/  MUFU.EX2 R35, R34 ;  /* 0x0000002200237308 */ /* 0x0002a20000000800 */
[----:B----4-:R-:W-:Y:S01]  /*5070*/  @!P5 FMUL R64, R64, R64 ;  /* 0x000000404040d220 */ /* 0x010fe20000400000 */
[----:B------:R-:W-:Y:S01]  /*5080*/  FSETP.GEU.AND P5, PT, R38, -126, PT ;  /* 0xc2fc00002600780b */ /* 0x000fe20003fae000 */
[----:B---3--:R-:W-:-:S05]  /*5090*/  FFMA R30, R43, UR25, -R29 ;  /* 0x000000192b1e7c23 */ /* 0x008fca000800081d */
[----:B------:R-:W-:Y:S01]  /*50a0*/  @!P4 FMUL R26, R26, 0.5 ;  /* 0x3f0000001a1ac820 */ /* 0x000fe20000400000 */
[----:B-----5:R-:W-:Y:S01]  /*50b0*/  @!P6 FMUL R33, R33, R33 ;  /* 0x000000212121e220 */ /* 0x020fe20000400000 */
[----:B------:R-:W-:Y:S01]  /*50c0*/  FSETP.GEU.AND P6, PT, R27, -126, PT ;  /* 0xc2fc00001b00780b */ /* 0x000fe20003fce000 */
[----:B------:R3:W4:Y:S01]  /*50d0*/  MUFU.EX2 R68, R31 ;  /* 0x0000001f00447308 */ /* 0x0007220000000800 */
[----:B-1----:R-:W-:-:S03]  /*50e0*/  FFMA R34, R51, UR25, -R29 ;  /* 0x0000001933227c23 */ /* 0x002fc6000800081d */
[----:B------:R-:W-:Y:S01]  /*50f0*/  @!P5 FMUL R38, R38, 0.5 ;  /* 0x3f0000002626d820 */ /* 0x000fe20000400000 */
[----:B--2---:R-:W-:Y:S01]  /*5100*/  @!P3 FMUL R35, R35, R35 ;  /* 0x000000232323b220 */ /* 0x004fe20000400000 */
[----:B------:R-:W-:Y:S02]  /*5110*/  FSETP.GEU.AND P3, PT, R30, -126, PT ;  /* 0xc2fc00001e00780b */ /* 0x000fe40003f6e000 */
[----:B------:R1:W2:Y:S01]  /*5120*/  MUFU.EX2 R72, R26 ;  /* 0x0000001a00487308 */ /* 0x0002a20000000800 */
[----:B---3--:R-:W-:-:S03]  /*5130*/  FFMA R31, R47, UR25, -R29 ;  /* 0x000000192f1f7c23 */ /* 0x008fc6000800081d */
[----:B------:R-:W-:-:S04]  /*5140*/  @!P6 FMUL R27, R27, 0.5 ;  /* 0x3f0000001b1be820 */ /* 0x000fc80000400000 */
[----:B------:R3:W5:Y:S01]  /*5150*/  MUFU.EX2 R76, R27 ;  /* 0x0000001b004c7308 */ /* 0x0007620000000800 */
[----:B-1----:R-:W-:Y:S01]  /*5160*/  FFMA R26, R46, UR25, -R29 ;  /* 0x000000192e1a7c23 */ /* 0x002fe2000800081d */
[----:B----4-:R-:W-:Y:S01]  /*5170*/  @!P2 FMUL R68, R68, R68 ;  /* 0x000000444444a220 */ /* 0x010fe20000400000 */
[----:B------:R-:W-:Y:S01]  /*5180*/  FSETP.GEU.AND P2, PT, R42, -126, PT ;  /* 0xc2fc00002a00780b */ /* 0x000fe20003f4e000 */
[----:B------:R-:W-:-:S04]  /*5190*/  @!P3 FMUL R30, R30, 0.5 ;  /* 0x3f0000001e1eb820 */ /* 0x000fc80000400000 */
[----:B------:R-:W1:Y:S01]  /*51a0*/  MUFU.EX2 R39, R38 ;  /* 0x0000002600277308 */ /* 0x000e620000000800 */
[----:B---3--:R-:W-:Y:S01]  /*51b0*/  FFMA R27, R50, UR25, -R29 ;  /* 0x00000019321b7c23 */ /* 0x008fe2000800081d */
[----:B--2---:R-:W-:Y:S01]  /*51c0*/  @!P4 FMUL R72, R72, R72 ;  /* 0x000000484848c220 */ /* 0x004fe20000400000 */
[----:B------:R-:W-:-:S05]  /*51d0*/  FSETP.GEU.AND P4, PT, R26, -126, PT ;  /* 0xc2fc00001a00780b */ /* 0x000fca0003f8e000 */
[----:B------:R2:W3:Y:S01]  /*51e0*/  MUFU.EX2 R46, R30 ;  /* 0x0000001e002e7308 */ /* 0x0004e20000000800 */
[----:B-----5:R-:W-:Y:S01]  /*51f0*/  @!P6 FMUL R76, R76, R76 ;  /* 0x0000004c4c4ce220 */ /* 0x020fe20000400000 */
[----:B------:R-:W-:Y:S01]  /*5200*/  FSETP.GEU.AND P6, PT, R27, -126, PT ;  /* 0xc2fc00001b00780b */ /* 0x000fe20003fce000 */
[----:B------:R-:W-:-:S05]  /*5210*/  @!P2 FMUL R42, R42, 0.5 ;  /* 0x3f0000002a2aa820 */ /* 0x000fca0000400000 */
[----:B------:R-:W-:Y:S01]  /*5220*/  @!P4 FMUL R26, R26, 0.5 ;  /* 0x3f0000001a1ac820 */ /* 0x000fe20000400000 */
[----:B-1----:R-:W-:Y:S01]  /*5230*/  @!P5 FMUL R39, R39, R39 ;  /* 0x000000272727d220 */ /* 0x002fe20000400000 */
[----:B------:R-:W-:Y:S01]  /*5240*/  FSETP.GEU.AND P5, PT, R31, -126, PT ;  /* 0xc2fc00001f00780b */ /* 0x000fe20003fae000 */
[----:B--2---:R-:W-:Y:S01]  /*5250*/  FFMA R30, R54, UR25, -R29 ;  /* 0x00000019361e7c23 */ /* 0x004fe2000800081d */
[----:B------:R-:W1:Y:S03]  /*5260*/  MUFU.EX2 R43, R42 ;  /* 0x0000002a002b7308 */ /* 0x000e660000000800 */
[----:B------:R-:W-:Y:S01]  /*5270*/  @!P6 FMUL R27, R27, 0.5 ;  /* 0x3f0000001b1be820 */ /* 0x000fe20000400000 */
[----:B---3--:R-:W-:Y:S01]  /*5280*/  @!P3 FMUL R46, R46, R46 ;  /* 0x0000002e2e2eb220 */ /* 0x008fe20000400000 */
[----:B------:R-:W-:-:S03]  /*5290*/  FSETP.GEU.AND P3, PT, R30, -126, PT ;  /* 0xc2fc00001e00780b */ /* 0x000fc60003f6e000 */
[----:B------:R2:W3:Y:S03]  /*52a0*/  MUFU.EX2 R51, R27 ;  /* 0x0000001b00337308 */ /* 0x0004e60000000800 */
[----:B------:R-:W-:-:S05]  /*52b0*/  @!P5 FMUL R31, R31, 0.5 ;  /* 0x3f0000001f1fd820 */ /* 0x000fca0000400000 */
[----:B------:R4:W5:Y:S01]  /*52c0*/  MUFU.EX2 R47, R26 ;  /* 0x0000001a002f7308 */ /* 0x0009620000000800 */
[----:B-1----:R-:W-:Y:S01]  /*52d0*/  @!P2 FMUL R43, R43, R43 ;  /* 0x0000002b2b2ba220 */ /* 0x002fe20000400000 */
[----:B------:R-:W-:Y:S01]  /*52e0*/  FSETP.GEU.AND P2, PT, R34, -126, PT ;  /* 0xc2fc00002200780b */ /* 0x000fe20003f4e000 */
[----:B------:R-:W-:Y:S01]  /*52f0*/  @!P3 FMUL R30, R30, 0.5 ;  /* 0x3f0000001e1eb820 */ /* 0x000fe20000400000 */
[----:B--2---:R-:W-:-:S04]  /*5300*/  FFMA R27, R62, UR25, -R29 ;  /* 0x000000193e1b7c23 */ /* 0x004fc8000800081d */
[----:B------:R1:W2:Y:S01]  /*5310*/  MUFU.EX2 R50, R31 ;  /* 0x0000001f00327308 */ /* 0x0002a20000000800 */
[----:B----4-:R-:W-:Y:S01]  /*5320*/  FFMA R26, R55, UR25, -R29 ;  /* 0x00000019371a7c23 */ /* 0x010fe2000800081d */
[----:B---3--:R-:W-:Y:S01]  /*5330*/  @!P6 FMUL R51, R51, R51 ;  /* 0x000000333333e220 */ /* 0x008fe20000400000 */
[----:B------:R-:W-:-:S04]  /*5340*/  FSETP.GEU.AND P6, PT, R59, -126, PT ;  /* 0xc2fc00003b00780b */ /* 0x000fc80003fce000 */
[----:B------:R-:W-:Y:S01]  /*5350*/  @!P2 FMUL R34, R34, 0.5 ;  /* 0x3f0000002222a820 */ /* 0x000fe20000400000 */
[----:B------:R3:W4:Y:S01]  /*5360*/  MUFU.EX2 R55, R30 ;  /* 0x0000001e00377308 */ /* 0x0007220000000800 */
[----:B-1----:R-:W-:Y:S01]  /*5370*/  FFMA R31, R58, UR25, -R29 ;  /* 0x000000193a1f7c23 */ /* 0x002fe2000800081d */
[----:B-----5:R-:W-:Y:S01]  /*5380*/  @!P4 FMUL R47, R47, R47 ;  /* 0x0000002f2f2fc220 */ /* 0x020fe20000400000 */
[----:B------:R-:W-:-:S05]  /*5390*/  FSETP.GEU.AND P4, PT, R26, -126, PT ;  /* 0xc2fc00001a00780b */ /* 0x000fca0003f8e000 */
[----:B------:R-:W-:Y:S01]  /*53a0*/  @!P6 FMUL R59, R59, 0.5 ;  /* 0x3f0000003b3be820 */ /* 0x000fe20000400000 */
[----:B--2---:R-:W-:Y:S01]  /*53b0*/  @!P5 FMUL R50, R50, R50 ;  /* 0x000000323232d220 */ /* 0x004fe20000400000 */
[----:B------:R-:W-:Y:S01]  /*53c0*/  FSETP.GEU.AND P5, PT, R31, -126, PT ;  /* 0xc2fc00001f00780b */ /* 0x000fe20003fae000 */
[----:B------:R1:W2:Y:S01]  /*53d0*/  MUFU.EX2 R54, R34 ;  /* 0x0000002200367308 */ /* 0x0002a20000000800 */
[----:B---3--:R-:W-:-:S04]  /*53e0*/  FFMA R30, R70, UR25, -R29 ;  /* 0x00000019461e7c23 */ /* 0x008fc8000800081d */
[----:B------:R-:W-:Y:S01]  /*53f0*/  @!P4 FMUL R26, R26, 0.5 ;  /* 0x3f0000001a1ac820 */ /* 0x000fe20000400000 */
[----:B----4-:R-:W-:Y:S01]  /*5400*/  @!P3 FMUL R55, R55, R55 ;  /* 0x000000373737b220 */ /* 0x010fe20000400000 */
[----:B------:R-:W-:Y:S01]  /*5410*/  FSETP.GEU.AND P3, PT, R63, -126, PT ;  /* 0xc2fc00003f00780b */ /* 0x000fe20003f6e000 */
[----:B------:R-:W3:Y:S01]  /*5420*/  MUFU.EX2 R59, R59 ;  /* 0x0000003b003b7308 */ /* 0x000ee20000000800 */
[----:B-1----:R-:W-:Y:S01]  /*5430*/  FADD R34, R36, R69 ;  /* 0x0000004524227221 */ /* 0x002fe20000000000 */
[----:B------:R-:W-:Y:S02]  /*5440*/  F2FP.BF16.F32.PACK_AB R36, R37, R36 ;  /* 0x000000242524723e */ /* 0x000fe400000010ff */
[----:B------:R-:W-:Y:S01]  /*5450*/  @!P5 FMUL R31, R31, 0.5 ;  /* 0x3f0000001f1fd820 */ /* 0x000fe20000400000 */
[----:B------:R-:W-:Y:S01]  /*5460*/  FADD R34, R11, R34 ;  /* 0x000000220b227221 */ /* 0x000fe20000000000 */
[----:B------:R-:W-:Y:S02]  /*5470*/  FADD R11, R10, R57 ;  /* 0x000000390a0b7221 */ /* 0x000fe40000000000 */
[----:B------:R1:W4:Y:S01]  /*5480*/  MUFU.EX2 R58, R26 ;  /* 0x0000001a003a7308 */ /* 0x0003220000000800 */
[----:B--2---:R-:W-:Y:S01]  /*5490*/  @!P2 FMUL R54, R54, R54 ;  /* 0x000000363636a220 */ /* 0x004fe20000400000 */
[----:B------:R-:W-:-:S02]  /*54a0*/  FSETP.GEU.AND P2, PT, R27, -126, PT ;  /* 0xc2fc00001b00780b */ /* 0x000fc40003f4e000 */
[----:B------:R-:W-:-:S04]  /*54b0*/  @!P3 FMUL R63, R63, 0.5 ;  /* 0x3f0000003f3fb820 */ /* 0x000fc80000400000 */
[----:B------:R2:W5:Y:S01]  /*54c0*/  MUFU.EX2 R62, R31 ;  /* 0x0000001f003e7308 */ /* 0x0005620000000800 */
[----:B-1----:R-:W-:Y:S01]  /*54d0*/  FFMA R26, R66, UR25, -R29 ;  /* 0x00000019421a7c23 */ /* 0x002fe2000800081d */
[----:B---3--:R-:W-:Y:S01]  /*54e0*/  @!P6 FMUL R59, R59, R59 ;  /* 0x0000003b3b3be220 */ /* 0x008fe20000400000 */
[----:B------:R-:W-:-:S04]  /*54f0*/  FSETP.GEU.AND P6, PT, R30, -126, PT ;  /* 0xc2fc00001e00780b */ /* 0x000fc80003fce000 */
[----:B------:R-:W-:Y:S01]  /*5500*/  @!P2 FMUL R27, R27, 0.5 ;  /* 0x3f0000001b1ba820 */ /* 0x000fe20000400000 */
[----:B------:R-:W1:Y:S01]  /*5510*/  MUFU.EX2 R63, R63 ;  /* 0x0000003f003f7308 */ /* 0x000e620000000800 */
[----:B----4-:R-:W-:Y:S01]  /*5520*/  @!P4 FMUL R58, R58, R58 ;  /* 0x0000003a3a3ac220 */ /* 0x010fe20000400000 */
[----:B------:R-:W-:Y:S01]  /*5530*/  FSETP.GEU.AND P4, PT, R26, -126, PT ;  /* 0xc2fc00001a00780b */ /* 0x000fe20003f8e000 */
[----:B--2---:R-:W-:-:S05]  /*5540*/  FFMA R31, R78, UR25, -R29 ;  /* 0x000000194e1f7c23 */ /* 0x004fca000800081d */
[----:B------:R-:W-:Y:S01]  /*5550*/  @!P6 FMUL R30, R30, 0.5 ;  /* 0x3f0000001e1ee820 */ /* 0x000fe20000400000 */
[----:B-----5:R-:W-:Y:S01]  /*5560*/  @!P5 FMUL R62, R62, R62 ;  /* 0x0000003e3e3ed220 */ /* 0x020fe20000400000 */
[----:B------:R-:W-:Y:S01]  /*5570*/  FSETP.GEU.AND P5, PT, R67, -126, PT ;  /* 0xc2fc00004300780b */ /* 0x000fe20003fae000 */
[----:B------:R2:W3:Y:S04]  /*5580*/  MUFU.EX2 R66, R27 ;  /* 0x0000001b00427308 */ /* 0x0004e80000000800 */
[----:B------:R-:W-:Y:S01]  /*5590*/  @!P4 FMUL R26, R26, 0.5 ;  /* 0x3f0000001a1ac820 */ /* 0x000fe20000400000 */
[----:B-1----:R-:W-:-:S03]  /*55a0*/  @!P3 FMUL R63, R63, R63 ;  /* 0x0000003f3f3fb220 */ /* 0x002fc60000400000 */
[----:B------:R1:W4:Y:S01]  /*55b0*/  MUFU.EX2 R70, R26 ;  /* 0x0000001a00467308 */ /* 0x0003220000000800 */
[----:B--2---:R-:W-:-:S03]  /*55c0*/  FFMA R27, R74, UR25, -R29 ;  /* 0x000000194a1b7c23 */ /* 0x004fc6000800081d */
[----:B------:R-:W-:Y:S02]  /*55d0*/  @!P5 FMUL R67, R67, 0.5 ;  /* 0x3f0000004343d820 */ /* 0x000fe40000400000 */
[----:B------:R-:W-:Y:S02]  /*55e0*/  FSETP.GEU.AND P3, PT, R27, -126, PT ;  /* 0xc2fc00001b00780b */ /* 0x000fe40003f6e000 */
[----:B------:R2:W5:Y:S01]  /*55f0*/  MUFU.EX2 R74, R30 ;  /* 0x0000001e004a7308 */ /* 0x0005620000000800 */
[----:B---3--:R-:W-:Y:S01]  /*5600*/  @!P2 FMUL R66, R66, R66 ;  /* 0x000000424242a220 */ /* 0x008fe20000400000 */
[----:B------:R-:W-:Y:S01]  /*5610*/  FSETP.GEU.AND P2, PT, R71, -126, PT ;  /* 0xc2fc00004700780b */ /* 0x000fe20003f4e000 */
[----:B-1----:R-:W-:Y:S01]  /*5620*/  FADD R26, R32, R61 ;  /* 0x0000003d201a7221 */ /* 0x002fe20000000000 */
[----:B------:R-:W-:-:S03]  /*5630*/  F2FP.BF16.F32.PACK_AB R32, R21, R32 ;  /* 0x000000201520723e */ /* 0x000fc600000010ff */
[----:B------:R-:W-:Y:S01]  /*5640*/  FADD R29, R9, R26 ;  /* 0x0000001a091d7221 */ /* 0x000fe20000000000 */
[----:B------:R-:W1:Y:S01]  /*5650*/  MUFU.EX2 R67, R67 ;  /* 0x0000004300437308 */ /* 0x000e620000000800 */
[----:B----4-:R-:W-:Y:S01]  /*5660*/  @!P4 FMUL R70, R70, R70 ;  /* 0x000000464646c220 */ /* 0x010fe20000400000 */
[----:B------:R-:W-:Y:S01]  /*5670*/  FSETP.GEU.AND P4, PT, R75, -126, PT ;  /* 0xc2fc00004b00780b */ /* 0x000fe20003f8e000 */
[----:B------:R-:W-:Y:S01]  /*5680*/  @!P3 FMUL R27, R27, 0.5 ;  /* 0x3f0000001b1bb820 */ /* 0x000fe20000400000 */
[----:B------:R-:W-:Y:S01]  /*5690*/  FADD R9, R13, R40 ;  /* 0x000000280d097221 */ /* 0x000fe20000000000 */
[----:B--2---:R-:W-:Y:S01]  /*56a0*/  FADD R30, R21, R48 ;  /* 0x00000030151e7221 */ /* 0x004fe20000000000 */
[----:B------:R-:W-:Y:S01]  /*56b0*/  FADD R26, R17, R44 ;  /* 0x0000002c111a7221 */ /* 0x000fe20000000000 */
[----:B------:R-:W-:Y:S01]  /*56c0*/  @!P2 FMUL R71, R71, 0.5 ;  /* 0x3f0000004747a820 */ /* 0x000fe20000400000 */
[----:B------:R2:W3:Y:S01]  /*56d0*/  MUFU.EX2 R78, R27 ;  /* 0x0000001b004e7308 */ /* 0x0004e20000000800 */
[----:B-----5:R-:W-:Y:S01]  /*56e0*/  @!P6 FMUL R74, R74, R74 ;  /* 0x0000004a4a4ae220 */ /* 0x020fe20000400000 */
[----:B------:R-:W-:Y:S01]  /*56f0*/  FSETP.GEU.AND P6, PT, R82, -126, PT ;  /* 0xc2fc00005200780b */ /* 0x000fe20003fce000 */
[----:B------:R-:W-:Y:S01]  /*5700*/  FADD R80, R35, R70 ;  /* 0x0000004623507221 */ /* 0x000fe20000000000 */
[----:B------:R-:W-:Y:S01]  /*5710*/  FADD R29, R29, R34 ;  /* 0x000000221d1d7221 */ /* 0x000fe20000000000 */
[----:B------:R-:W-:-:S02]  /*5720*/  F2FP.BF16.F32.PACK_AB R40, R40, R45 ;  /* 0x0000002d2828723e */ /* 0x000fc400000010ff */
[----:B------:R-:W-:Y:S01]  /*5730*/  @!P4 FMUL R75, R75, 0.5 ;  /* 0x3f0000004b4bc820 */ /* 0x000fe20000400000 */
[----:B------:R-:W4:Y:S01]  /*5740*/  MUFU.EX2 R71, R71 ;  /* 0x0000004700477308 */ /* 0x000f220000000800 */
[----:B-1----:R-:W-:Y:S01]  /*5750*/  @!P5 FMUL R67, R67, R67 ;  /* 0x000000434343d220 */ /* 0x002fe20000400000 */
[----:B------:R-:W-:Y:S01]  /*5760*/  FSETP.GEU.AND P5, PT, R31, -126, PT ;  /* 0xc2fc00001f00780b */ /* 0x000fe20003fae000 */
[----:B--2---:R-:W-:Y:S01]  /*5770*/  FADD R27, R37, R52 ;  /* 0x00000034251b7221 */ /* 0x004fe20000000000 */
[----:B------:R-:W-:Y:S02]  /*5780*/  F2FP.BF16.F32.PACK_AB R37, R54, R51 ;  /* 0x000000333625723e */ /* 0x000fe400000010ff */
[----:B------:R-:W-:Y:S01]  /*5790*/  F2FP.BF16.F32.PACK_AB R44, R44, R53 ;  /* 0x000000352c2c723e */ /* 0x000fe200000010ff */
[----:B------:R-:W-:Y:S01]  /*57a0*/  @!P6 FMUL R82, R82, 0.5 ;  /* 0x3f0000005252e820 */ /* 0x000fe20000400000 */
[----:B------:R-:W1:Y:S01]  /*57b0*/  MUFU.EX2 R75, R75 ;  /* 0x0000004b004b7308 */ /* 0x000e620000000800 */
[----:B---3--:R-:W-:Y:S01]  /*57c0*/  @!P3 FMUL R78, R78, R78 ;  /* 0x0000004e4e4eb220 */ /* 0x008fe20000400000 */
[----:B------:R-:W-:Y:S01]  /*57d0*/  FSETP.GEU.AND P3, PT, R83, -126, PT ;  /* 0xc2fc00005300780b */ /* 0x000fe20003f6e000 */
[----:B------:R-:W-:Y:S01]  /*57e0*/  FADD R38, R26, R27 ;  /* 0x0000001b1a267221 */ /* 0x000fe20000000000 */
[----:B------:R-:W-:Y:S01]  /*57f0*/  FADD R26, R14, R65 ;  /* 0x000000410e1a7221 */ /* 0x000fe20000000000 */
[----:B------:R-:W-:Y:S01]  /*5800*/  FADD R84, R43, R78 ;  /* 0x0000004e2b547221 */ /* 0x000fe20000000000 */
[----:B------:R-:W-:Y:S01]  /*5810*/  F2FP.BF16.F32.PACK_AB R34, R23, R14 ;  /* 0x0000000e1722723e */ /* 0x000fe200000010ff */
[----:B------:R-:W-:Y:S01]  /*5820*/  @!P5 FMUL R31, R31, 0.5 ;  /* 0x3f0000001f1fd820 */ /* 0x000fe20000400000 */
[----:B------:R-:W2:Y:S01]  /*5830*/  MUFU.EX2 R82, R82 ;  /* 0x0000005200527308 */ /* 0x000ea20000000800 */
[----:B----4-:R-:W-:Y:S01]  /*5840*/  @!P2 FMUL R71, R71, R71 ;  /* 0x000000474747a220 */ /* 0x010fe20000400000 */
[----:B------:R-:W-:-:S02]  /*5850*/  FSETP.GEU.AND P2, PT, R77, -126, PT ;  /* 0xc2fc00004d00780b */ /* 0x000fc40003f4e000 */
[----:B------:R-:W-:Y:S02]  /*5860*/  F2FP.BF16.F32.PACK_AB R45, R67, R70 ;  /* 0x00000046432d723e */ /* 0x000fe400000010ff */
[----:B------:R-:W-:Y:S01]  /*5870*/  F2FP.BF16.F32.PACK_AB R48, R48, R61 ;  /* 0x0000003d3030723e */ /* 0x000fe200000010ff */
[----:B------:R-:W-:Y:S01]  /*5880*/  @!P3 FMUL R83, R83, 0.5 ;  /* 0x3f0000005353b820 */ /* 0x000fe20000400000 */
[----:B------:R3:W4:Y:S01]  /*5890*/  MUFU.EX2 R60, R31 ;  /* 0x0000001f003c7308 */ /* 0x0007220000000800 */
[----:B-1----:R-:W-:Y:S01]  /*58a0*/  @!P4 FMUL R75, R75, R75 ;  /* 0x0000004b4b4bc220 */ /* 0x002fe20000400000 */
[----:B------:R-:W-:Y:S02]  /*58b0*/  FSETP.GEU.AND P4, PT, R79, -126, PT ;  /* 0xc2fc00004f00780b */ /* 0x000fe40003f8e000 */
[----:B------:R-:W-:Y:S01]  /*58c0*/  F2FP.BF16.F32.PACK_AB R52, R52, R69 ;  /* 0x000000453434723e */ /* 0x000fe200000010ff */
[----:B------:R-:W-:Y:S02]  /*58d0*/  FADD R81, R46, R75 ;  /* 0x0000004b2e517221 */ /* 0x000fe40000000000 */
        /* <DEDUP_REMOVED lines=9> */
[----:B------:R-:W-:Y:S01]  /*5970*/  FADD R27, R9, R26 ;  /* 0x0000001a091b7221 */ /* 0x000fe20000000000 */
[----:B----4-:R-:W-:Y:S01]  /*5980*/  @!P5 FMUL R60, R60, R60 ;  /* 0x0000003c3c3cd220 */ /* 0x010fe20000400000 */
[----:B------:R-:W-:Y:S01]  /*5990*/  FSETP.GEU.AND P5, PT, R86, -126, PT ;  /* 0xc2fc00005600780b */ /* 0x000fe20003fae000 */
[----:B------:R-:W-:Y:S01]  /*59a0*/  FADD R9, R15, R18 ;  /* 0x000000120f097221 */ /* 0x000fe20000000000 */
[----:B------:R-:W-:Y:S01]  /*59b0*/  FADD R26, R23, R22 ;  /* 0x00000016171a7221 */ /* 0x000fe20000000000 */
[----:B------:R-:W2:Y:S01]  /*59c0*/  MUFU.EX2 R79, R79 ;  /* 0x0000004f004f7308 */ /* 0x000ea20000000800 */
[----:B------:R-:W-:Y:S01]  /*59d0*/  FADD R42, R11, R30 ;  /* 0x0000001e0b2a7221 */ /* 0x000fe20000000000 */
[----:B------:R-:W-:Y:S01]  /*59e0*/  @!P6 FMUL R87, R87, 0.5 ;  /* 0x3f0000005757e820 */ /* 0x000fe20000400000 */
[----:B------:R-:W-:Y:S01]  /*59f0*/  FADD R11, R19, R20 ;  /* 0x00000014130b7221 */ /* 0x000fe20000000000 */
[----:B-1----:R-:W-:Y:S01]  /*5a00*/  @!P3 FMUL R83, R83, R83 ;  /* 0x000000535353b220 */ /* 0x002fe20000400000 */
[----:B------:R-:W-:Y:S01]  /*5a10*/  FSETP.GEU.AND P3, PT, R12, -126, PT ;  /* 0xc2fc00000c00780b */ /* 0x000fe20003f6e000 */
[----:B------:R-:W-:Y:S01]  /*5a20*/  FADD R30, R41, R56 ;  /* 0x00000038291e7221 */ /* 0x000fe20000000000 */
[----:B------:R-:W-:Y:S01]  /*5a30*/  FADD R26, R9, R26 ;  /* 0x0000001a091a7221 */ /* 0x000fe20000000000 */
[----:B------:R-:W1:Y:S01]  /*5a40*/  MUFU.EX2 R87, R87 ;  /* 0x0000005700577308 */ /* 0x000e620000000800 */
[----:B------:R-:W-:Y:S01]  /*5a50*/  FADD R9, R25, R62 ;  /* 0x0000003e19097221 */ /* 0x000fe20000000000 */
[----:B------:R-:W-:Y:S01]  /*5a60*/  @!P5 FMUL R86, R86, 0.5 ;  /* 0x3f0000005656d820 */ /* 0x000fe20000400000 */
[----:B------:R-:W-:Y:S01]  /*5a70*/  FADD R11, R11, R30 ;  /* 0x0000001e0b0b7221 */ /* 0x000fe20000000000 */
[----:B------:R-:W-:Y:S01]  /*5a80*/  FADD R30, R64, R59 ;  /* 0x0000003b401e7221 */ /* 0x000fe20000000000 */
[----:B------:R-:W-:Y:S01]  /*5a90*/  FADD R120, R9, R84 ;  /* 0x0000005409787221 */ /* 0x000fe20000000000 */
[----:B------:R-:W-:Y:S01]  /*5aa0*/  FADD R125, R80, R85 ;  /* 0x00000055507d7221 */ /* 0x000fe20000000000 */
[----:B------:R-:W-:Y:S01]  /*5ab0*/  FADD R9, R33, R66 ;  /* 0x0000004221097221 */ /* 0x000fe20000000000 */
[----:B------:R-:W3:Y:S01]  /*5ac0*/  MUFU.EX2 R86, R86 ;  /* 0x0000005600567308 */ /* 0x000ee20000000800 */
[----:B------:R-:W-:Y:S01]  /*5ad0*/  FADD R80, R47, R60 ;  /* 0x0000003c2f507221 */ /* 0x000fe20000000000 */
[----:B------:R-:W-:Y:S01]  /*5ae0*/  FADD R122, R30, R81 ;  /* 0x000000511e7a7221 */ /* 0x000fe20000000000 */
[----:B------:R-:W-:Y:S01]  /*5af0*/  @!P3 FMUL R12, R12, 0.5 ;  /* 0x3f0000000c0cb820 */ /* 0x000fe20000400000 */
[----:B------:R-:W-:Y:S01]  /*5b00*/  FADD R30, R72, R67 ;  /* 0x00000043481e7221 */ /* 0x000fe20000000000 */
[----:B------:R-:W-:Y:S01]  /*5b10*/  FADD R81, R54, R83 ;  /* 0x0000005336517221 */ /* 0x000fe20000000000 */
[----:B--2---:R-:W-:Y:S01]  /*5b20*/  @!P4 FMUL R79, R79, R79 ;  /* 0x0000004f4f4fc220 */ /* 0x004fe20000400000 */
[----:B------:R-:W-:Y:S01]  /*5b30*/  FADD R123, R9, R80 ;  /* 0x00000050097b7221 */ /* 0x000fe20000000000 */
[----:B------:R-:W-:Y:S01]  /*5b40*/  MUFU.EX2 R77, R77 ;  /* 0x0000004d004d7308 */ /* 0x000fe20000000800 */
[----:B-1----:R-:W-:Y:S01]  /*5b50*/  @!P6 FMUL R87, R87, R87 ;  /* 0x000000575757e220 */ /* 0x002fe20000400000 */
[----:B------:R-:W-:Y:S01]  /*5b60*/  FADD R127, R30, R81 ;  /* 0x000000511e7f7221 */ /* 0x000fe20000000000 */
[----:B------:R-:W-:Y:S01]  /*5b70*/  FADD R80, R39, R74 ;  /* 0x0000004a27507221 */ /* 0x000fe20000000000 */
[----:B------:R-:W-:Y:S01]  /*5b80*/  FADD R30, R68, R63 ;  /* 0x0000003f441e7221 */ /* 0x000fe20000000000 */
[----:B------:R-:W-:Y:S01]  /*5b90*/  FADD R85, R50, R79 ;  /* 0x0000004f32557221 */ /* 0x000fe20000000000 */
[----:B------:R-:W-:Y:S01]  /*5ba0*/  FADD R81, R76, R71 ;  /* 0x000000474c517221 */ /* 0x000fe20000000000 */
[----:B------:R-:W-:Y:S01]  /*5bb0*/  FADD R84, R58, R87 ;  /* 0x000000573a547221 */ /* 0x000fe20000000000 */
[----:B------:R-:W1:Y:S01]  /*5bc0*/  MUFU.EX2 R9, R12 ;  /* 0x0000000c00097308 */ /* 0x000e620000000800 */
[----:B---3--:R-:W-:Y:S01]  /*5bd0*/  @!P5 FMUL R86, R86, R86 ;  /* 0x000000565656d220 */ /* 0x008fe20000400000 */
[----:B------:R-:W-:Y:S01]  /*5be0*/  FADD R30, R30, R85 ;  /* 0x000000551e1e7221 */ /* 0x000fe20000000000 */
        /* <DEDUP_REMOVED lines=13> */
[----:B------:R-:W-:Y:S01]  /*5cc0*/  SHF.L.U32 R11, R7, 0x1f, RZ ;  /* 0x0000001f070b7819 */ /* 0x000fe200000006ff */
[----:B------:R-:W-:Y:S01]  /*5cd0*/  FADD R120, R120, R123 ;  /* 0x0000007b78787221 */ /* 0x000fe20000000000 */
[----:B------:R-:W-:Y:S01]  /*5ce0*/  FADD R26, R29, R26 ;  /* 0x0000001a1d1a7221 */ /* 0x000fe20000000000 */
[----:B-1----:R-:W-:Y:S01]  /*5cf0*/  @!P3 FMUL R9, R9, R9 ;  /* 0x000000090909b220 */ /* 0x002fe20000400000 */
[----:B------:R-:W-:Y:S01]  /*5d00*/  @!P2 FMUL R77, R77, R77 ;  /* 0x0000004d4d4da220 */ /* 0x000fe20000400000 */
[----:B------:R-:W-:Y:S01]  /*5d10*/  FADD R120, R120, R81 ;  /* 0x0000005178787221 */ /* 0x000fe20000000000 */
[----:B------:R1:W2:Y:S01]  /*5d20*/  SYNCS.PHASECHK.TRANS64.TRYWAIT P2, [UR6+0x18000], R11 ;  /* 0x0180000bff0075a7 */ /* 0x0002a20008040146 */
[----:B------:R-:W-:Y:S01]  /*5d30*/  F2FP.BF16.F32.PACK_AB R27, R68, R33 ;  /* 0x00000021441b723e */ /* 0x000fe200000010ff */
[----:B------:R-:W-:Y:S01]  /*5d40*/  FFMA R2, R9, R2, R26 ;  /* 0x0000000209027223 */ /* 0x000fe2000000001a */
[----:B------:R-:W-:Y:S01]  /*5d50*/  F2FP.BF16.F32.PACK_AB R29, R72, R35 ;  /* 0x00000023481d723e */ /* 0x000fe200000010ff */
[----:B------:R-:W-:Y:S01]  /*5d60*/  FFMA R0, R77, R0, R120 ;  /* 0x000000004d007223 */ /* 0x000fe20000000078 */
[----:B------:R-:W-:Y:S01]  /*5d70*/  F2FP.BF16.F32.PACK_AB R31, R76, R39 ;  /* 0x000000274c1f723e */ /* 0x000fe200000010ff */
[----:B------:R-:W-:Y:S01]  /*5d80*/  FMUL R88, R88, R9 ;  /* 0x0000000958587220 */ /* 0x000fe20000400000 */
[----:B------:R-:W-:Y:S01]  /*5d90*/  F2FP.BF16.F32.PACK_AB R33, R46, R43 ;  /* 0x0000002b2e21723e */ /* 0x000fe200000010ff */
[----:B------:R-:W-:Y:S01]  /*5da0*/  FMUL R89, R89, R9 ;  /* 0x0000000959597220 */ /* 0x000fe20000400000 */
[----:B------:R-:W-:Y:S01]  /*5db0*/  F2FP.BF16.F32.PACK_AB R35, R50, R47 ;  /* 0x0000002f3223723e */ /* 0x000fe200000010ff */
[-C--:B------:R-:W-:Y:S01]  /*5dc0*/  FMUL R92, R92, R9.reuse ;  /* 0x000000095c5c7220 */ /* 0x080fe20000400000 */
[----:B------:R-:W-:Y:S01]  /*5dd0*/  F2FP.BF16.F32.PACK_AB R38, R41, R16 ;  /* 0x000000102926723e */ /* 0x000fe200000010ff */
[----:B------:R-:W-:Y:S01]  /*5de0*/  FMUL R93, R93, R9 ;  /* 0x000000095d5d7220 */ /* 0x000fe20000400000 */
[----:B------:R-:W-:Y:S01]  /*5df0*/  F2FP.BF16.F32.PACK_AB R42, R18, R49 ;  /* 0x00000031122a723e */ /* 0x000fe200000010ff */
[-C--:B------:R-:W-:Y:S01]  /*5e00*/  FMUL R96, R96, R9.reuse ;  /* 0x0000000960607220 */ /* 0x080fe20000400000 */
        /* <DEDUP_REMOVED lines=39> */
[----:B------:R-:W-:Y:S01]  /*6080*/  F2FP.BF16.F32.PACK_AB R54, R56, R73 ;  /* 0x000000493836723e */ /* 0x000fe200000010ff */
[----:B-12---:R-:W-:Y:S06]  /*6090*/  @!P0 BRA `(.L_x_27) ;  /* 0x0000000000048947 */ /* 0x006fec0003800000 */
[----:B------:R-:W-:Y:S01]  /*60a0*/  BPT.TRAP 0x1 ;  /* 0x000000040000795c */ /* 0x000fe20000300000 */
.L_x_27:
[----:B------:R-:W-:Y:S05]  /*60b0*/  @P2 BRA `(.L_x_28) ;  /* 0x0000000000082947 */ /* 0x000fea0003800000 */
[----:B------:R-:W1:Y:S02]  /*60c0*/  SYNCS.PHASECHK.TRANS64.TRYWAIT P2, [UR6+0x18000], R11 ;  /* 0x0180000bff0075a7 */ /* 0x000e640008040146 */
[----:B-1----:R-:W-:Y:S05]  /*60d0*/  @!P2 BRA `(.L_x_29) ;  /* 0x0000005c0018a947 */ /* 0x002fea0003800000 */
.L_x_28:
[----:B------:R-:W-:Y:S01]  /*60e0*/  ULEA UR6, UR24, UR20, 0xa ;  /* 0x0000001418067291 */ /* 0x000fe2000f8e503f */
[----:B------:R-:W-:Y:S01]  /*60f0*/  WARPGROUP.ARRIVE ;  /* 0x00000000000079c5 */ /* 0x000fe20000000000 */
[----:B------:R-:W-:Y:S01]  /*6100*/  UMOV UR7, 0x40000040 ;  /* 0x4000004000077882 */ /* 0x000fe20000000000 */
[----:B------:R-:W-:Y:S01]  /*6110*/  UMOV UR11, 0x40000040 ;  /* 0x40000040000b7882 */ /* 0x000fe20000000000 */
[----:B------:R-:W-:Y:S01]  /*6120*/  UIADD3 UR10, UR6, 0x80, URZ ;  /* 0x00000080060a7890 */ /* 0x000fe2000fffe03f */
[----:B------:R-:W-:-:S04]  /*6130*/  F2FP.BF16.F32.PACK_AB R55, R87, R86 ;  /* 0x000000565737723e */ /* 0x000fc800000010ff */
[----:B------:R-:W-:Y:S01]  /*6140*/  HGMMA.64x64x16.F32.BF16 R88, R24, gdesc[UR4].tnspB, R88, gsb0 ;  /* 0x40e0000418587df0 */ /* 0x000fe20008001858 */
[----:B------:R-:W-:Y:S02]  /*6150*/  UMOV UR7, 0x40000040 ;  /* 0x4000004000077882 */ /* 0x000fe40000000000 */
        /* <DEDUP_REMOVED lines=25> */
[----:B------:R-:W-:Y:S01]  /*62f0*/  UIADD3 UR6, UR6, 0x380, URZ ;  /* 0x0000038006067890 */ /* 0x000fe2000fffe03f */
[----:B------:R-:W-:Y:S02]  /*6300*/  WARPGROUP.DEPBAR.LE gsb0, 0x0 ;  /* 0x00008000000079c5 */ /* 0x000fe40000010000 */
[----:B------:R-:W-:-:S06]  /*6310*/  WARPGROUP.ARRIVE ;  /* 0x00000000000079c5 */ /* 0x000fcc0000000000 */
[----:B------:R-:W-:Y:S03]  /*6320*/  HGMMA.64x64x16.F32.BF16 R88, R48, gdesc[UR8].tnspB, R88, gsb0 ;  /* 0x40e0000830587df0 */ /* 0x000fe60008001858 */
[----:B------:R-:W-:Y:S02]  /*6330*/  WARPGROUP.DEPBAR.LE gsb0, 0x0 ;  /* 0x00008000000079c5 */ /* 0x000fe40000010000 */
[----:B------:R-:W-:-:S06]  /*6340*/  WARPGROUP.ARRIVE ;  /* 0x00000000000079c5 */ /* 0x000fcc0000000000 */
[----:B------:R-:W-:Y:S03]  /*6350*/  HGMMA.64x64x16.F32.BF16 R88, R52, gdesc[UR4].tnspB, R88, gsb0 ;  /* 0x40e0000434587df0 */ /* 0x000fe60008001858 */
[----:B------:R-:W-:Y:S02]  /*6360*/  WARPGROUP.DEPBAR.LE gsb0, 0x0 ;  /* 0x00008000000079c5 */ /* 0x000fe40000010000 */
[----:B------:R-:W-:Y:S05]  /*6370*/  @!P0 BRA `(.L_x_30) ;  /* 0x0000000000048947 */ /* 0x000fea0003800000 */
[----:B------:R-:W-:Y:S01]  /*6380*/  BPT.TRAP 0x1 ;  /* 0x000000040000795c */ /* 0x000fe20000300000 */
.L_x_30:
[----:B------:R-:W-:-:S04]  /*6390*/  ULEA UR6, UR21, UR37, 0x3 ;  /* 0x0000002515067291 */ /* 0x000fc8000f8e183f */
[----:B------:R-:W-:-:S04]  /*63a0*/  UIADD3 UR6, UR6, 0x18028, URZ ;  /* 0x0001802806067890 */ /* 0x000fc8000fffe03f */
[----:B------:R-:W-:-:S09]  /*63b0*/  UPRMT UR6, URZ, 0x654, UR6 ;  /* 0x000006543f067896 */ /* 0x000fd20008000006 */
[----:B------:R-:W-:Y:S01]  /*63c0*/  SYNCS.ARRIVE.TRANS64.RED.A1T0 RZ, [UR6], RZ ;  /* 0x000000ffffff79a7 */ /* 0x000fe20008100406 */
[----:B------:R-:W-:Y:S05]  /*63d0*/  @P1 BRA `(.L_x_31) ;  /* 0x0000000000041947 */ /* 0x000fea0003800000 */
[----:B------:R-:W-:Y:S01]  /*63e0*/  BPT.TRAP 0x1 ;  /* 0x000000040000795c */ /* 0x000fe20000300000 */
.L_x_31:
[----:B------:R-:W-:-:S04]  /*63f0*/  UIADD3 UR21, UR21, 0x1, URZ ;  /* 0x0000000115157890 */ /* 0x000fc8000fffe03f */
[----:B------:R-:W-:-:S04]  /*6400*/  UISETP.NE.AND UP0, UPT, UR21, 0x5, UPT ;  /* 0x000000051500788c */ /* 0x000fc8000bf05270 */
[----:B------:R-:W-:Y:S01]  /*6410*/  USEL UR21, UR21, URZ, UP0 ;  /* 0x0000003f15157287 */ /* 0x000fe20008000000 */
[----:B------:R-:W-:Y:S11]  /*6420*/  @!P0 BRA `(.L_x_32) ;  /* 0x0000000000048947 */ /* 0x000ff60003800000 */
[----:B------:R-:W-:Y:S01]  /*6430*/  BPT.TRAP 0x1 ;  /* 0x000000040000795c */ /* 0x000fe20000300000 */
.L_x_32:
[----:B------:R-:W-:-:S04]  /*6440*/  ULEA UR6, UR21, UR37, 0x3 ;  /* 0x0000002515067291 */ /* 0x000fc8000f8e183f */
[----:B------:R-:W-:-:S04]  /*6450*/  UIADD3 UR6, UR6, 0x18028, URZ ;  /* 0x0001802806067890 */ /* 0x000fc8000fffe03f */
[----:B------:R-:W-:-:S09]  /*6460*/  UPRMT UR6, URZ, 0x654, UR6 ;  /* 0x000006543f067896 */ /* 0x000fd20008000006 */
[----:B------:R-:W-:Y:S01]  /*6470*/  SYNCS.ARRIVE.TRANS64.RED.A1T0 RZ, [UR6], RZ ;  /* 0x000000ffffff79a7 */ /* 0x000fe20008100406 */
[----:B------:R-:W-:Y:S05]  /*6480*/  @P1 BRA `(.L_x_33) ;  /* 0x0000000000041947 */ /* 0x000fea0003800000 */
[----:B------:R-:W-:Y:S01]  /*6490*/  BPT.TRAP 0x1 ;  /* 0x000000040000795c */ /* 0x000fe20000300000 */
.L_x_33:
[----:B------:R-:W-:Y:S01]  /*64a0*/  UIADD3 UR24, UR24, 0x1, URZ ;  /* 0x0000000118187890 */ /* 0x000fe2000fffe03f */
[C---:B------:R-:W-:Y:S01]  /*64b0*/  ISETP.GT.AND P2, PT, R6.reuse, 0x2, PT ;  /* 0x000000020600780c */ /* 0x040fe20003f44270 */
[----:B------:R-:W-:Y:S01]  /*64c0*/  UIADD3 UR21, UR21, 0x1, URZ ;  /* 0x0000000115157890 */ /* 0x000fe2000fffe03f */
[----:B------:R-:W-:Y:S01]  /*64d0*/  VIADD R6, R6, 0xffffffff ;  /* 0xffffffff06067836 */ /* 0x000fe20000000000 */
[----:B------:R-:W-:Y:S01]  /*64e0*/  UISETP.NE.AND UP2, UPT, UR24, 0x5, UPT ;  /* 0x000000051800788c */ /* 0x000fe2000bf45270 */
[----:B------:R-:W-:Y:S01]  /*64f0*/  IADD3 R3, R3, 0x80, RZ ;  /* 0x0000008003037810 */ /* 0x000fe20007ffe0ff */
[----:B------:R-:W-:Y:S01]  /*6500*/  UISETP.NE.AND UP0, UPT, UR21, 0x5, UPT ;  /* 0x000000051500788c */ /* 0x000fe2000bf05270 */
[----:B-1----:R-:W-:Y:S01]  /*6510*/  IMAD.MOV.U32 R11, RZ, RZ, R4 ;  /* 0x000000ffff0b7224 */ /* 0x002fe200078e0004 */
[----:B------:R-:W-:Y:S01]  /*6520*/  USEL UR6, URZ, 0x1, UP2 ;  /* 0x000000013f067887 */ /* 0x000fe20009000000 */
[----:B------:R-:W-:Y:S01]  /*6530*/  MOV R9, R5 ;  /* 0x0000000500097202 */ /* 0x000fe20000000f00 */
[----:B------:R-:W-:-:S02]  /*6540*/  USEL UR21, UR21, URZ, UP0 ;  /* 0x0000003f15157287 */ /* 0x000fc40008000000 */
[----:B------:R-:W-:Y:S02]  /*6550*/  USEL UR24, UR24, URZ, UP2 ;  /* 0x0000003f18187287 */ /* 0x000fe40009000000 */
[----:B------:R-:W-:Y:S01]  /*6560*/  LOP3.LUT R7, R7, UR6, RZ, 0x3c, !PT ;  /* 0x0000000607077c12 */ /* 0x000fe2000f8e3cff */
[----:B------:R-:W-:Y:S09]  /*6570*/  @P2 BRA `(.L_x_34) ;  /* 0xffffffd400cc2947 */ /* 0x000ff2000383ffff */
.L_x_23:
[----:B------:R-:W-:-:S13]  /*6580*/  ISETP.GE.AND P2, PT, R6, 0x1, PT ;  /* 0x000000010600780c */ /* 0x000fda0003f46270 */
[----:B------:R-:W-:Y:S05]  /*6590*/  @!P2 BRA `(.L_x_35) ;  /* 0x00000030006ca947 */ /* 0x000fea0003800000 */
[----:B------:R-:W-:Y:S01]  /*65a0*/  IMAD.MOV.U32 R9, RZ, RZ, R4 ;  /* 0x000000ffff097224 */ /* 0x000fe200078e0004 */
[----:B------:R-:W-:Y:S01]  /*65b0*/  MOV R8, R5 ;  /* 0x0000000500087202 */ /* 0x000fe20000000f00 */
[----:B------:R-:W-:Y:S01]  /*65c0*/  ULDC UR25, c[0x0][0x28c] ;  /* 0x0000a30000197ab9 */ /* 0x000fe20000000800 */
[----:B------:R-:W-:-:S05]  /*65d0*/  ULDC UR26, c[0x0][0x604] ;  /* 0x00018100001a7ab9 */ /* 0x000fca0000000800 */
.L_x_46:
[----:B------:R-:W-:Y:S05]  /*65e0*/  @!P0 BRA `(.L_x_36) ;  /* 0x0000000000048947 */ /* 0x000fea0003800000 */
[----:B------:R-:W-:Y:S01]  /*65f0*/  BPT.TRAP 0x1 ;  /* 0x000000040000795c */ /* 0x000fe20000300000 */
.L_x_36:
[----:B------:R-:W-:Y:S01]  /*6600*/  ULEA UR6, UR24, UR37, 0x3 ;  /* 0x0000002518067291 */ /* 0x000fe2000f8e183f */
[----:B------:R-:W-:-:S08]  /*6610*/  SHF.L.U32 R4, R7, 0x1f, RZ ;  /* 0x0000001f07047819 */ /* 0x000fd000000006ff */
[----:B------:R-:W1:Y:S02]  /*6620*/  SYNCS.PHASECHK.TRANS64.TRYWAIT P2, [UR6+0x18000], R4 ;  /* 0x01800004ff0075a7 */ /* 0x000e640008040146 */
[----:B-1----:R-:W-:Y:S05]  /*6630*/  @!P2 BRA `(.L_x_37) ;  /* 0x0000005400d8a947 */ /* 0x002fea0003800000 */
.L_x_106:
        /* <DEDUP_REMOVED lines=27> */
.L_x_38:
[C---:B-1----:R-:W-:Y:S01]  /*67f0*/  VIADD R4, R3.reuse, 0x1 ;  /* 0x0000000103047836 */ /* 0x042fe20000000000 */
[C---:B------:R-:W-:Y:S01]  /*6800*/  IADD3 R5, R3.reuse, 0x8, RZ ;  /* 0x0000000803057810 */ /* 0x040fe20007ffe0ff */
[C---:B------:R-:W-:Y:S01]  /*6810*/  VIADD R10, R3.reuse, 0x9 ;  /* 0x00000009030a7836 */ /* 0x040fe20000000000 */
[C---:B------:R-:W-:Y:S01]  /*6820*/  ISETP.GE.AND P4, PT, R3.reuse, UR25, PT ;  /* 0x0000001903007c0c */ /* 0x040fe2000bf86270 */
[C---:B------:R-:W-:Y:S01]  /*6830*/  VIADD R11, R3.reuse, 0x29 ;  /* 0x00000029030b7836 */ /* 0x040fe20000000000 */
[----:B------:R-:W-:Y:S01]  /*6840*/  ISETP.GE.AND P3, PT, R4, UR25, PT ;  /* 0x0000001904007c0c */ /* 0x000fe2000bf66270 */
[----:B------:R-:W-:Y:S01]  /*6850*/  VIADD R16, R3, 0x61 ;  /* 0x0000006103107836 */ /* 0x000fe20000000000 */
[----:B------:R-:W-:Y:S01]  /*6860*/  ISETP.GE.AND P2, PT, R5, UR25, PT ;  /* 0x0000001905007c0c */ /* 0x000fe2000bf46270 */
[C---:B------:R-:W-:Y:S01]  /*6870*/  VIADD R5, R3.reuse, 0x11 ;  /* 0x0000001103057836 */ /* 0x040fe20000000000 */
[----:B------:R-:W-:Y:S01]  /*6880*/  IADD3 R4, R3, 0x10, RZ ;  /* 0x0000001003047810 */ /* 0x000fe20007ffe0ff */
[----:B------:R-:W-:Y:S01]  /*6890*/  ULEA UR6, UR24, UR37, 0x3 ;  /* 0x0000002518067291 */ /* 0x000fe2000f8e183f */
[----:B------:R-:W-:-:S02]  /*68a0*/  FSEL R24, R24, -INF , !P4 ;  /* 0xff80000018187808 */ /* 0x000fc40006000000 */
[----:B------:R-:W-:Y:S02]  /*68b0*/  ISETP.GE.AND P6, PT, R4, UR25, PT ;  /* 0x0000001904007c0c */ /* 0x000fe4000bfc6270 */
[----:B------:R-:W-:Y:S02]  /*68c0*/  FSEL R121, R26, -INF , !P4 ;  /* 0xff8000001a797808 */ /* 0x000fe40006000000 */
[----:B------:R-:W-:Y:S01]  /*68d0*/  ISETP.GE.AND P4, PT, R5, UR25, PT ;  /* 0x0000001905007c0c */ /* 0x000fe2000bf86270 */
[C---:B------:R-:W-:Y:S01]  /*68e0*/  VIADD R5, R3.reuse, 0x19 ;  /* 0x0000001903057836 */ /* 0x040fe20000000000 */
[----:B------:R-:W-:Y:S02]  /*68f0*/  IADD3 R4, R3, 0x18, RZ ;  /* 0x0000001803047810 */ /* 0x000fe40007ffe0ff */
[----:B------:R-:W-:Y:S02]  /*6900*/  FSEL R13, R25, -INF , !P3 ;  /* 0xff800000190d7808 */ /* 0x000fe40005800000 */
[----:B------:R-:W-:-:S02]  /*6910*/  FSEL R27, R27, -INF , !P3 ;  /* 0xff8000001b1b7808 */ /* 0x000fc40005800000 */
[----:B------:R-:W-:Y:S02]  /*6920*/  ISETP.GE.AND P3, PT, R4, UR25, PT ;  /* 0x0000001904007c0c */ /* 0x000fe4000bf66270 */
[----:B------:R-:W-:Y:S02]  /*6930*/  FSEL R28, R28, -INF , !P2 ;  /* 0xff8000001c1c7808 */ /* 0x000fe40005000000 */
[----:B------:R-:W-:Y:S02]  /*6940*/  FSEL R4, R30, -INF , !P2 ;  /* 0xff8000001e047808 */ /* 0x000fe40005000000 */
[----:B------:R-:W-:Y:S01]  /*6950*/  ISETP.GE.AND P5, PT, R10, UR25, PT ;  /* 0x000000190a007c0c */ /* 0x000fe2000bfa6270 */
[----:B------:R-:W-:Y:S01]  /*6960*/  VIADD R10, R3, 0x21 ;  /* 0x00000021030a7836 */ /* 0x000fe20000000000 */
[----:B------:R-:W-:Y:S02]  /*6970*/  ISETP.GE.AND P2, PT, R5, UR25, PT ;  /* 0x0000001905007c0c */ /* 0x000fe4000bf46270 */
[----:B------:R-:W-:-:S02]  /*6980*/  IADD3 R5, R3, 0x20, RZ ;  /* 0x0000002003057810 */ /* 0x000fc40007ffe0ff */
[----:B------:R-:W-:Y:S01]  /*6990*/  FSEL R17, R29, -INF , !P5 ;  /* 0xff8000001d117808 */ /* 0x000fe20006800000 */
[----:B------:R-:W-:Y:S01]  /*69a0*/  VIADD R29, R3, 0x71 ;  /* 0x00000071031d7836 */ /* 0x000fe20000000000 */
[----:B------:R-:W-:Y:S02]  /*69b0*/  FSEL R31, R31, -INF , !P5 ;  /* 0xff8000001f1f7808 */ /* 0x000fe40006800000 */
[----:B------:R-:W-:Y:S02]  /*69c0*/  ISETP.GE.AND P5, PT, R5, UR25, PT ;  /* 0x0000001905007c0c */ /* 0x000fe4000bfa6270 */
[----:B------:R-:W-:Y:S02]  /*69d0*/  FSEL R32, R32, -INF , !P6 ;  /* 0xff80000020207808 */ /* 0x000fe40007000000 */
[----:B------:R-:W-:Y:S02]  /*69e0*/  FSEL R12, R34, -INF , !P6 ;  /* 0xff800000220c7808 */ /* 0x000fe40007000000 */
[----:B------:R-:W-:-:S02]  /*69f0*/  ISETP.GE.AND P6, PT, R10, UR25, PT ;  /* 0x000000190a007c0c */ /* 0x000fc4000bfc6270 */
[----:B------:R-:W-:Y:S02]  /*6a00*/  IADD3 R5, R3, 0x28, RZ ;  /* 0x0000002803057810 */ /* 0x000fe40007ffe0ff */
[----:B------:R-:W-:Y:S02]  /*6a10*/  FMNMX R10, R121, R8, !PT ;  /* 0x00000008790a7209 */ /* 0x000fe40007800000 */
[----:B------:R-:W-:Y:S02]  /*6a20*/  FSEL R15, R33, -INF , !P4 ;  /* 0xff800000210f7808 */ /* 0x000fe40006000000 */
[----:B------:R-:W-:Y:S02]  /*6a30*/  FSEL R35, R35, -INF , !P4 ;  /* 0xff80000023237808 */ /* 0x000fe40006000000 */
[----:B------:R-:W-:Y:S02]  /*6a40*/  ISETP.GE.AND P4, PT, R5, UR25, PT ;  /* 0x0000001905007c0c */ /* 0x000fe4000bf86270 */
[----:B------:R-:W-:-:S02]  /*6a50*/  FMNMX R5, R27, R10, !PT ;  /* 0x0000000a1b057209 */ /* 0x000fc40007800000 */
[----:B------:R-:W-:Y:S02]  /*6a60*/  FSEL R36, R36, -INF , !P3 ;  /* 0xff80000024247808 */ /* 0x000fe40005800000 */
[----:B------:R-:W-:Y:S02]  /*6a70*/  FMNMX R10, R4, R5, !PT ;  /* 0x00000005040a7209 */ /* 0x000fe40007800000 */
[----:B------:R-:W-:Y:S02]  /*6a80*/  FSEL R14, R38, -INF , !P3 ;  /* 0xff800000260e7808 */ /* 0x000fe40005800000 */
[----:B------:R-:W-:Y:S02]  /*6a90*/  FMNMX R5, R31, R10, !PT ;  /* 0x0000000a1f057209 */ /* 0x000fe40007800000 */
[----:B------:R-:W-:Y:S02]  /*6aa0*/  ISETP.GE.AND P3, PT, R11, UR25, PT ;  /* 0x000000190b007c0c */ /* 0x000fe4000bf66270 */
[----:B------:R-:W-:-:S02]  /*6ab0*/  FMNMX R10, R12, R5, !PT ;  /* 0x000000050c0a7209 */ /* 0x000fc40007800000 */
[----:B------:R-:W-:Y:S02]  /*6ac0*/  IADD3 R11, R3, 0x30, RZ ;  /* 0x00000030030b7810 */ /* 0x000fe40007ffe0ff */
[----:B------:R-:W-:Y:S02]  /*6ad0*/  FMNMX R5, R35, R10, !PT ;  /* 0x0000000a23057209 */ /* 0x000fe40007800000 */
[----:B------:R-:W-:Y:S01]  /*6ae0*/  FSEL R19, R37, -INF , !P2 ;  /* 0xff80000025137808 */ /* 0x000fe20005000000 */
[----:B------:R-:W-:Y:S01]  /*6af0*/  VIADD R37, R3, 0x79 ;  /* 0x0000007903257836 */ /* 0x000fe20000000000 */
[----:B------:R-:W-:Y:S02]  /*6b00*/  FSEL R39, R39, -INF , !P2 ;  /* 0xff80000027277808 */ /* 0x000fe40005000000 */
[----:B------:R-:W-:Y:S01]  /*6b10*/  ISETP.GE.AND P2, PT, R11, UR25, PT ;  /* 0x000000190b007c0c */ /* 0x000fe2000bf46270 */
[----:B------:R-:W-:Y:S01]  /*6b20*/  VIADD R11, R3, 0x31 ;  /* 0x00000031030b7836 */ /* 0x000fe20000000000 */
[----:B------:R-:W-:-:S02]  /*6b30*/  FMNMX R10, R14, R5, !PT ;  /* 0x000000050e0a7209 */ /* 0x000fc40007800000 */
[----:B------:R-:W-:Y:S02]  /*6b40*/  FSEL R21, R40, -INF , !P5 ;  /* 0xff80000028157808 */ /* 0x000fe40006800000 */
[----:B------:R-:W-:Y:S02]  /*6b50*/  FSEL R42, R42, -INF , !P5 ;  /* 0xff8000002a2a7808 */ /* 0x000fe40006800000 */
[----:B------:R-:W-:Y:S02]  /*6b60*/  FMNMX R5, R39, R10, !PT ;  /* 0x0000000a27057209 */ /* 0x000fe40007800000 */
[----:B------:R-:W-:Y:S02]  /*6b70*/  ISETP.GE.AND P5, PT, R11, UR25, PT ;  /* 0x000000190b007c0c */ /* 0x000fe4000bfa6270 */
[----:B------:R-:W-:Y:S02]  /*6b80*/  IADD3 R11, R3, 0x38, RZ ;  /* 0x00000038030b7810 */ /* 0x000fe40007ffe0ff */
[----:B------:R-:W-:-:S02]  /*6b90*/  FSEL R43, R43, -INF , !P6 ;  /* 0xff8000002b2b7808 */ /* 0x000fc40007000000 */
[----:B------:R-:W-:Y:S02]  /*6ba0*/  FMNMX R10, R42, R5, !PT ;  /* 0x000000052a0a7209 */ /* 0x000fe40007800000 */
[----:B------:R-:W-:Y:S02]  /*6bb0*/  FSEL R23, R41, -INF , !P6 ;  /* 0xff80000029177808 */ /* 0x000fe40007000000 */
[----:B------:R-:W-:Y:S01]  /*6bc0*/  ISETP.GE.AND P6, PT, R11, UR25, PT ;  /* 0x000000190b007c0c */ /* 0x000fe2000bfc6270 */
[----:B------:R-:W-:Y:S01]  /*6bd0*/  VIADD R11, R3, 0x39 ;  /* 0x00000039030b7836 */ /* 0x000fe20000000000 */
[----:B------:R-:W-:Y:S02]  /*6be0*/  FSEL R46, R46, -INF , !P4 ;  /* 0xff8000002e2e7808 */ /* 0x000fe40006000000 */
[----:B------:R-:W-:Y:S02]  /*6bf0*/  FMNMX R5, R43, R10, !PT ;  /* 0x0000000a2b057209 */ /* 0x000fe40007800000 */
[----:B------:R-:W-:-:S02]  /*6c00*/  FSEL R26, R44, -INF , !P4 ;  /* 0xff8000002c1a7808 */ /* 0x000fc40006000000 */
[----:B------:R-:W-:Y:S02]  /*6c10*/  ISETP.GE.AND P4, PT, R11, UR25, PT ;  /* 0x000000190b007c0c */ /* 0x000fe4000bf86270 */
[----:B------:R-:W-:Y:S02]  /*6c20*/  FSEL R47, R47, -INF , !P3 ;  /* 0xff8000002f2f7808 */ /* 0x000fe40005800000 */
[----:B------:R-:W-:Y:S02]  /*6c30*/  FMNMX R10, R46, R5, !PT ;  /* 0x000000052e0a7209 */ /* 0x000fe40007800000 */
[----:B------:R-:W-:Y:S02]  /*6c40*/  IADD3 R11, R3, 0x40, RZ ;  /* 0x00000040030b7810 */ /* 0x000fe40007ffe0ff */
[----:B------:R-:W-:Y:S02]  /*6c50*/  FSEL R30, R45, -INF , !P3 ;  /* 0xff8000002d1e7808 */ /* 0x000fe40005800000 */
[----:B------:R-:W-:-:S02]  /*6c60*/  FSEL R50, R50, -INF , !P2 ;  /* 0xff80000032327808 */ /* 0x000fc40005000000 */
[----:B------:R-:W-:Y:S02]  /*6c70*/  FMNMX R5, R47, R10, !PT ;  /* 0x0000000a2f057209 */ /* 0x000fe40007800000 */
[----:B------:R-:W-:Y:S01]  /*6c80*/  ISETP.GE.AND P3, PT, R11, UR25, PT ;  /* 0x000000190b007c0c */ /* 0x000fe2000bf66270 */
[----:B------:R-:W-:Y:S01]  /*6c90*/  VIADD R11, R3, 0x41 ;  /* 0x00000041030b7836 */ /* 0x000fe20000000000 */
[----:B------:R-:W-:Y:S02]  /*6ca0*/  FSEL R51, R51, -INF , !P5 ;  /* 0xff80000033337808 */ /* 0x000fe40006800000 */
[----:B------:R-:W-:Y:S02]  /*6cb0*/  FMNMX R10, R50, R5, !PT ;  /* 0x00000005320a7209 */ /* 0x000fe40007800000 */
[----:B------:R-:W-:Y:S02]  /*6cc0*/  FSEL R34, R48, -INF , !P2 ;  /* 0xff80000030227808 */ /* 0x000fe40005000000 */
[----:B------:R-:W-:-:S02]  /*6cd0*/  ISETP.GE.AND P2, PT, R11, UR25, PT ;  /* 0x000000190b007c0c */ /* 0x000fc4000bf46270 */
[----:B------:R-:W-:Y:S02]  /*6ce0*/  IADD3 R11, R3, 0x48, RZ ;  /* 0x00000048030b7810 */ /* 0x000fe40007ffe0ff */
[----:B------:R-:W-:Y:S02]  /*6cf0*/  FSEL R54, R54, -INF , !P6 ;  /* 0xff80000036367808 */ /* 0x000fe40007000000 */
[----:B------:R-:W-:Y:S02]  /*6d00*/  FMNMX R5, R51, R10, !PT ;  /* 0x0000000a33057209 */ /* 0x000fe40007800000 */
[----:B------:R-:W-:Y:S02]  /*6d10*/  FSEL R49, R49, -INF , !P5 ;  /* 0xff80000031317808 */ /* 0x000fe40006800000 */
[----:B------:R-:W-:Y:S01]  /*6d20*/  ISETP.GE.AND P5, PT, R11, UR25, PT ;  /* 0x000000190b007c0c */ /* 0x000fe2000bfa6270 */
[----:B------:R-:W-:Y:S01]  /*6d30*/  VIADD R11, R3, 0x49 ;  /* 0x00000049030b7836 */ /* 0x000fe20000000000 */
[----:B------:R-:W-:-:S02]  /*6d40*/  FSEL R55, R55, -INF , !P4 ;  /* 0xff80000037377808 */ /* 0x000fc40006000000 */
[----:B------:R-:W-:Y:S02]  /*6d50*/  FMNMX R10, R54, R5, !PT ;  /* 0x00000005360a7209 */ /* 0x000fe40007800000 */
[----:B------:R-:W-:Y:S02]  /*6d60*/  FSEL R58, R58, -INF , !P3 ;  /* 0xff8000003a3a7808 */ /* 0x000fe40005800000 */
[----:B------:R-:W-:Y:S02]  /*6d70*/  FMNMX R5, R55, R10, !PT ;  /* 0x0000000a37057209 */ /* 0x000fe40007800000 */
[----:B------:R-:W-:Y:S02]  /*6d80*/  FSEL R38, R52, -INF , !P6 ;  /* 0xff80000034267808 */ /* 0x000fe40007000000 */
[----:B------:R-:W-:Y:S02]  /*6d90*/  ISETP.GE.AND P6, PT, R11, UR25, PT ;  /* 0x000000190b007c0c */ /* 0x000fe4000bfc6270 */
[----:B------:R-:W-:-:S02]  /*6da0*/  IADD3 R11, R3, 0x50, RZ ;  /* 0x00000050030b7810 */ /* 0x000fc40007ffe0ff */
[----:B------:R-:W-:Y:S02]  /*6db0*/  FSEL R59, R59, -INF , !P2 ;  /* 0xff8000003b3b7808 */ /* 0x000fe40005000000 */
[----:B------:R-:W-:Y:S02]  /*6dc0*/  FMNMX R10, R58, R5, !PT ;  /* 0x000000053a0a7209 */ /* 0x000fe40007800000 */
[----:B------:R-:W-:Y:S02]  /*6dd0*/  FSEL R53, R53, -INF , !P4 ;  /* 0xff80000035357808 */ /* 0x000fe40006000000 */
[----:B------:R-:W-:Y:S01]  /*6de0*/  ISETP.GE.AND P4, PT, R11, UR25, PT ;  /* 0x000000190b007c0c */ /* 0x000fe2000bf86270 */
[----:B------:R-:W-:Y:S01]  /*6df0*/  VIADD R11, R3, 0x51 ;  /* 0x00000051030b7836 */ /* 0x000fe20000000000 */
[----:B------:R-:W-:Y:S02]  /*6e00*/  FSEL R62, R62, -INF , !P5 ;  /* 0xff8000003e3e7808 */ /* 0x000fe40006800000 */
        /* <DEDUP_REMOVED lines=13> */
[----:B------:R-:W-:-:S02]  /*6ee0*/  P2R R122, PR, RZ, 0x2 ;  /* 0x00000002ff7a7803 */ /* 0x000fc40000000000 */
[----:B------:R-:W-:Y:S02]  /*6ef0*/  IADD3 R25, R3, 0x60, RZ ;  /* 0x0000006003197810 */ /* 0x000fe40007ffe0ff */
[----:B------:R-:W-:Y:S02]  /*6f00*/  ISETP.GE.AND P1, PT, R11, UR25, PT ;  /* 0x000000190b007c0c */ /* 0x000fe4000bf26270 */
[----:B------:R-:W-:Y:S02]  /*6f10*/  FSEL R70, R70, -INF , !P2 ;  /* 0xff80000046467808 */ /* 0x000fe40005000000 */
[----:B------:R-:W-:Y:S02]  /*6f20*/  FMNMX R5, R67, R10, !PT ;  /* 0x0000000a43057209 */ /* 0x000fe40007800000 */
[----:B------:R-:W-:Y:S02]  /*6f30*/  P2R R120, PR, RZ, 0x1 ;  /* 0x00000001ff787803 */ /* 0x000fe40000000000 */
[----:B------:R-:W-:-:S02]  /*6f40*/  FSEL R60, R60, -INF , !P5 ;  /* 0xff8000003c3c7808 */ /* 0x000fc40006800000 */
[----:B------:R-:W-:Y:S02]  /*6f50*/  ISETP.GE.AND P5, PT, R25, UR25, PT ;  /* 0x0000001919007c0c */ /* 0x000fe4000bfa6270 */
[----:B------:R-:W-:Y:S02]  /*6f60*/  ISETP.GE.AND P0, PT, R16, UR25, PT ;  /* 0x0000001910007c0c */ /* 0x000fe4000bf06270 */
[----:B------:R-:W-:Y:S02]  /*6f70*/  FSEL R71, R71, -INF , !P1 ;  /* 0xff80000047477808 */ /* 0x000fe40004800000 */
[----:B------:R-:W-:Y:S02]  /*6f80*/  FMNMX R10, R70, R5, !PT ;  /* 0x00000005460a7209 */ /* 0x000fe40007800000 */
[----:B------:R-:W-:Y:S02]  /*6f90*/  IADD3 R16, R3, 0x68, RZ ;  /* 0x0000006803107810 */ /* 0x000fe40007ffe0ff */
        /* <DEDUP_REMOVED lines=12> */
[----:B------:R-:W-:Y:S02]  /*7060*/  FSEL R79, R79, -INF , !P2 ;  /* 0xff8000004f4f7808 */ /* 0x000fe40005000000 */
[----:B------:R-:W-:-:S02]  /*7070*/  FMNMX R10, R78, R5, !PT ;  /* 0x000000054e0a7209 */ /* 0x000fc40007800000 */
[----:B------:R-:W-:Y:S02]  /*7080*/  ISETP.GE.AND P3, PT, R16, UR25, PT ;  /* 0x0000001910007c0c */ /* 0x000fe4000bf66270 */
[----:B------:R-:W-:Y:S02]  /*7090*/  FSEL R64, R64, -INF , !P4 ;  /* 0xff80000040407808 */ /* 0x000fe40006000000 */
[----:B------:R-:W-:Y:S02]  /*70a0*/  IADD3 R33, R3, 0x78, RZ ;  /* 0x0000007803217810 */ /* 0x000fe40007ffe0ff */
[----:B------:R-:W-:Y:S02]  /*70b0*/  FSEL R82, R82, -INF , !P3 ;  /* 0xff80000052527808 */ /* 0x000fe40005800000 */
[----:B------:R-:W-:Y:S02]  /*70c0*/  FMNMX R5, R79, R10, !PT ;  /* 0x0000000a4f057209 */ /* 0x000fe40007800000 */
[----:B------:R-:W-:-:S02]  /*70d0*/  ISETP.GE.AND P4, PT, R29, UR25, PT ;  /* 0x000000191d007c0c */ /* 0x000fc4000bf86270 */
[----:B------:R-:W-:Y:S02]  /*70e0*/  FMNMX R10, R82, R5, !PT ;  /* 0x00000005520a7209 */ /* 0x000fe40007800000 */
[----:B------:R-:W-:Y:S02]  /*70f0*/  FSEL R83, R83, -INF , !P4 ;  /* 0xff80000053537808 */ /* 0x000fe40006000000 */
[----:B------:R-:W-:Y:S02]  /*7100*/  ISETP.GE.AND P5, PT, R33, UR25, PT ;  /* 0x0000001921007c0c */ /* 0x000fe4000bfa6270 */
[----:B------:R-:W-:Y:S02]  /*7110*/  FSEL R61, R61, -INF , !P6 ;  /* 0xff8000003d3d7808 */ /* 0x000fe40007000000 */
[----:B------:R-:W-:Y:S02]  /*7120*/  FSEL R86, R86, -INF , !P5 ;  /* 0xff80000056567808 */ /* 0x000fe40006800000 */
[----:B------:R-:W-:-:S02]  /*7130*/  FMNMX R5, R83, R10, !PT ;  /* 0x0000000a53057209 */ /* 0x000fc40007800000 */
[----:B------:R-:W-:Y:S02]  /*7140*/  ISETP.GE.AND P6, PT, R37, UR25, PT ;  /* 0x0000001925007c0c */ /* 0x000fe4000bfc6270 */
[----:B------:R-:W-:Y:S02]  /*7150*/  FMNMX R10, R86, R5, !PT ;  /* 0x00000005560a7209 */ /* 0x000fe40007800000 */
[----:B------:R-:W-:Y:S02]  /*7160*/  FSEL R87, R87, -INF , !P6 ;  /* 0xff80000057577808 */ /* 0x000fe40007000000 */
[----:B------:R-:W-:Y:S02]  /*7170*/  P2R R22, PR, RZ, 0x1 ;  /* 0x00000001ff167803 */ /* 0x000fe40000000000 */
[----:B------:R-:W-:Y:S02]  /*7180*/  FMNMX R10, R87, R10, !PT ;  /* 0x0000000a570a7209 */ /* 0x000fe40007800000 */
[----:B------:R-:W-:-:S02]  /*7190*/  ISETP.GE.AND P0, PT, R25, UR25, PT ;  /* 0x0000001919007c0c */ /* 0x000fc4000bf06270 */
[----:B------:R-:W-:Y:S01]  /*71a0*/  P2R R18, PR, RZ, 0x4 ;  /* 0x00000004ff127803 */ /* 0x000fe20000000000 */
[----:B------:R-:W1:Y:S01]  /*71b0*/  SHFL.BFLY PT, R5, R10, 0x1, 0x1f ;  /* 0x0c201f000a057f89 */ /* 0x000e6200000e0000 */
[----:B------:R-:W-:Y:S02]  /*71c0*/  P2R R20, PR, RZ, 0x2 ;  /* 0x00000002ff147803 */ /* 0x000fe40000000000 */
[----:B------:R-:W-:Y:S02]  /*71d0*/  FSEL R72, R72, -INF , !P0 ;  /* 0xff80000048487808 */ /* 0x000fe40004000000 */
[----:B------:R-:W-:Y:S02]  /*71e0*/  ISETP.GE.AND P1, PT, R11, UR25, PT ;  /* 0x000000190b007c0c */ /* 0x000fe4000bf26270 */
[----:B------:R-:W-:Y:S02]  /*71f0*/  ISETP.NE.AND P0, PT, R22, RZ, PT ;  /* 0x000000ff1600720c */ /* 0x000fe40003f05270 */
[----:B------:R-:W-:-:S02]  /*7200*/  FSEL R80, R80, -INF , !P3 ;  /* 0xff80000050507808 */ /* 0x000fc40005800000 */
[----:B------:R-:W-:Y:S02]  /*7210*/  FSEL R73, R73, -INF , !P0 ;  /* 0xff80000049497808 */ /* 0x000fe40004000000 */
[----:B------:R-:W-:Y:S02]  /*7220*/  ISETP.NE.AND P0, PT, R120, RZ, PT ;  /* 0x000000ff7800720c */ /* 0x000fe40003f05270 */
[----:B------:R-:W-:Y:S02]  /*7230*/  FSEL R69, R69, -INF , !P1 ;  /* 0xff80000045457808 */ /* 0x000fe40004800000 */
[----:B------:R-:W-:Y:S02]  /*7240*/  ISETP.NE.AND P1, PT, R20, RZ, PT ;  /* 0x000000ff1400720c */ /* 0x000fe40003f25270 */
[----:B------:R-:W-:Y:S02]  /*7250*/  FSEL R81, R81, -INF , !P4 ;  /* 0xff80000051517808 */ /* 0x000fe40006000000 */
[----:B------:R-:W-:-:S02]  /*7260*/  FSEL R84, R84, -INF , !P5 ;  /* 0xff80000054547808 */ /* 0x000fc40006800000 */
[----:B------:R-:W-:Y:S02]  /*7270*/  FSEL R85, R85, -INF , !P6 ;  /* 0xff80000055557808 */ /* 0x000fe40007000000 */
[----:B-1----:R-:W-:Y:S02]  /*7280*/  FMNMX R16, R10, R5, !PT ;  /* 0x000000050a107209 */ /* 0x002fe40007800000 */
[----:B------:R-:W-:Y:S02]  /*7290*/  FMNMX R10, R24, R9, !PT ;  /* 0x00000009180a7209 */ /* 0x000fe40007800000 */
[----:B------:R-:W-:Y:S01]  /*72a0*/  FSEL R76, R76, -INF , !P1 ;  /* 0xff8000004c4c7808 */ /* 0x000fe20004800000 */
[----:B------:R-:W1:Y:S01]  /*72b0*/  SHFL.BFLY PT, R5, R16, 0x2, 0x1f ;  /* 0x0c401f0010057f89 */ /* 0x000e6200000e0000 */
[----:B------:R-:W-:Y:S02]  /*72c0*/  FMNMX R25, R13, R10, !PT ;  /* 0x0000000a0d197209 */ /* 0x000fe40007800000 */
[----:B------:R-:W-:-:S02]  /*72d0*/  ISETP.NE.AND P1, PT, R122, RZ, PT ;  /* 0x000000ff7a00720c */ /* 0x000fc40003f25270 */
[----:B------:R-:W-:-:S04]  /*72e0*/  FMNMX R10, R28, R25, !PT ;  /* 0x000000191c0a7209 */ /* 0x000fc80007800000 */
[----:B------:R-:W-:-:S04]  /*72f0*/  FMNMX R25, R17, R10, !PT ;  /* 0x0000000a11197209 */ /* 0x000fc80007800000 */
[----:B------:R-:W-:Y:S02]  /*7300*/  FMNMX R10, R32, R25, !PT ;  /* 0x00000019200a7209 */ /* 0x000fe40007800000 */
[----:B-1----:R-:W-:-:S04]  /*7310*/  FMNMX R5, R16, R5, !PT ;  /* 0x0000000510057209 */ /* 0x002fc80007800000 */
[----:B------:R-:W-:-:S04]  /*7320*/  FSETP.NEU.AND P2, PT, R5, -INF , PT ;  /* 0xff8000000500780b */ /* 0x000fc80003f4d000 */
[----:B------:R-:W-:Y:S02]  /*7330*/  FSEL R11, R5, RZ, P2 ;  /* 0x000000ff050b7208 */ /* 0x000fe40001000000 */
[----:B------:R-:W-:-:S03]  /*7340*/  ISETP.NE.AND P2, PT, R18, RZ, PT ;  /* 0x000000ff1200720c */ /* 0x000fc60003f45270 */
[----:B------:R-:W-:Y:S01]  /*7350*/  FMUL R120, R11, UR26 ;  /* 0x0000001a0b787c20 */ /* 0x000fe20008400000 */
[----:B------:R-:W-:-:S03]  /*7360*/  FSEL R77, R77, -INF , !P2 ;  /* 0xff8000004d4d7808 */ /* 0x000fc60005000000 */
        /* <DEDUP_REMOVED lines=22> */
[----:B------:R-:W1:Y:S01]  /*74d0*/  MUFU.EX2 R25, R121 ;  /* 0x0000007900197308 */ /* 0x000e620000000800 */
[--C-:B------:R-:W-:Y:S01]  /*74e0*/  FFMA R40, R55, UR26, -R120.reuse ;  /* 0x0000001a37287c23 */ /* 0x100fe20008000878 */
[----:B------:R-:W-:Y:S01]  /*74f0*/  @!P4 FMUL R18, R18, 0.5 ;  /* 0x3f0000001212c820 */ /* 0x000fe20000400000 */
[----:B------:R-:W-:Y:S01]  /*7500*/  FMNMX R29, R26, R29, !PT ;  /* 0x0000001d1a1d7209 */ /* 0x000fe20007800000 */
[--C-:B------:R-:W-:Y:S01]  /*7510*/  FFMA R50, R50, UR26, -R120.reuse ;  /* 0x0000001a32327c23 */ /* 0x100fe20008000878 */
[--C-:B------:R-:W-:Y:S01]  /*7520*/  FFMA R54, R54, UR26, -R120.reuse ;  /* 0x0000001a36367c23 */ /* 0x100fe20008000878 */
[----:B------:R-:W-:Y:S01]  /*7530*/  @!P5 FMUL R20, R20, 0.5 ;  /* 0x3f0000001414d820 */ /* 0x000fe20000400000 */
[----:B------:R-:W-:Y:S01]  /*7540*/  FMNMX R31, R30, R29, !PT ;  /* 0x0000001d1e1f7209 */ /* 0x000fe20007800000 */
[----:B------:R-:W2:Y:S01]  /*7550*/  MUFU.EX2 R10, R16 ;  /* 0x00000010000a7308 */ /* 0x000ea20000000800 */
[--C-:B------:R-:W-:Y:S01]  /*7560*/  FFMA R59, R59, UR26, -R120.reuse ;  /* 0x0000001a3b3b7c23 */ /* 0x100fe20008000878 */
[----:B------:R-:W-:Y:S01]  /*7570*/  @!P6 FMUL R22, R22, 0.5 ;  /* 0x3f0000001616e820 */ /* 0x000fe20000400000 */
[----:B------:R-:W-:Y:S01]  /*7580*/  FMNMX R4, R34, R31, !PT ;  /* 0x0000001f22047209 */ /* 0x000fe20007800000 */
[--C-:B------:R-:W-:Y:S01]  /*7590*/  FFMA R44, R62, UR26, -R120.reuse ;  /* 0x0000001a3e2c7c23 */ /* 0x100fe20008000878 */
[--C-:B------:R-:W-:Y:S01]  /*75a0*/  FFMA R45, R67, UR26, -R120.reuse ;  /* 0x0000001a432d7c23 */ /* 0x100fe20008000878 */
[--C-:B------:R-:W-:Y:S01]  /*75b0*/  FFMA R48, R70, UR26, -R120.reuse ;  /* 0x0000001a46307c23 */ /* 0x100fe20008000878 */
[----:B------:R-:W-:Y:S01]  /*75c0*/  FMNMX R31, R49, R4, !PT ;  /* 0x00000004311f7209 */ /* 0x000fe20007800000 */
[----:B------:R3:W4:Y:S01]  /*75d0*/  MUFU.EX2 R27, R18 ;  /* 0x00000012001b7308 */ /* 0x0007220000000800 */
[----:B-1----:R-:W-:Y:S01]  /*75e0*/  @!P2 FMUL R25, R25, R25 ;  /* 0x000000191919a220 */ /* 0x002fe20000400000 */
[----:B------:R-:W-:Y:S01]  /*75f0*/  FSETP.GEU.AND P2, PT, R35, -126, PT ;  /* 0xc2fc00002300780b */ /* 0x000fe20003f4e000 */
[--C-:B------:R-:W-:Y:S01]  /*7600*/  FFMA R71, R71, UR26, -R120.reuse ;  /* 0x0000001a47477c23 */ /* 0x100fe20008000878 */
[----:B------:R-:W-:Y:S01]  /*7610*/  FMNMX R4, R38, R31, !PT ;  /* 0x0000001f26047209 */ /* 0x000fe20007800000 */
[--C-:B------:R-:W-:Y:S01]  /*7620*/  FFMA R52, R78, UR26, -R120.reuse ;  /* 0x0000001a4e347c23 */ /* 0x100fe20008000878 */
[--C-:B------:R-:W-:Y:S01]  /*7630*/  FFMA R79, R79, UR26, -R120.reuse ;  /* 0x0000001a4f4f7c23 */ /* 0x100fe20008000878 */
[--C-:B------:R-:W-:Y:S01]  /*7640*/  FFMA R87, R87, UR26, -R120.reuse ;  /* 0x0000001a57577c23 */ /* 0x100fe20008000878 */
[----:B------:R1:W5:Y:S01]  /*7650*/  MUFU.EX2 R12, R20 ;  /* 0x00000014000c7308 */ /* 0x0003620000000800 */
[----:B--2---:R-:W-:Y:S01]  /*7660*/  @!P3 FMUL R10, R10, R10 ;  /* 0x0000000a0a0ab220 */ /* 0x004fe20000400000 */
[----:B------:R-:W-:Y:S01]  /*7670*/  FSETP.GEU.AND P3, PT, R37, -126, PT ;  /* 0xc2fc00002500780b */ /* 0x000fe20003f6e000 */
[--C-:B---3--:R-:W-:Y:S01]  /*7680*/  FFMA R18, R43, UR26, -R120.reuse ;  /* 0x0000001a2b127c23 */ /* 0x108fe20008000878 */
[----:B------:R-:W-:Y:S01]  /*7690*/  FMNMX R33, R53, R4, !PT ;  /* 0x0000000435217209 */ /* 0x000fe20007800000 */
[----:B------:R-:W-:-:S02]  /*76a0*/  FFMA R43, R63, UR26, -R120 ;  /* 0x0000001a3f2b7c23 */ /* 0x000fc40008000878 */
[----:B------:R-:W-:Y:S01]  /*76b0*/  @!P2 FMUL R35, R35, 0.5 ;  /* 0x3f0000002323a820 */ /* 0x000fe20000400000 */
[----:B------:R2:W3:Y:S01]  /*76c0*/  MUFU.EX2 R29, R22 ;  /* 0x00000016001d7308 */ /* 0x0004e20000000800 */
[----:B------:R-:W-:Y:S01]  /*76d0*/  FMNMX R4, R56, R33, !PT ;  /* 0x0000002138047209 */ /* 0x000fe20007800000 */
[----:B----4-:R-:W-:Y:S01]  /*76e0*/  @!P4 FMUL R27, R27, R27 ;  /* 0x0000001b1b1bc220 */ /* 0x010fe20000400000 */
[----:B------:R-:W-:Y:S01]  /*76f0*/  FSETP.GEU.AND P4, PT, R14, -126, PT ;  /* 0xc2fc00000e00780b */ /* 0x000fe20003f8e000 */
[----:B-1----:R-:W-:-:S03]  /*7700*/  FFMA R20, R47, UR26, -R120 ;  /* 0x0000001a2f147c23 */ /* 0x002fc60008000878 */
[----:B------:R-:W-:Y:S01]  /*7710*/  @!P3 FMUL R37, R37, 0.5 ;  /* 0x3f0000002525b820 */ /* 0x000fe20000400000 */
[----:B------:R1:W4:Y:S01]  /*7720*/  MUFU.EX2 R16, R35 ;  /* 0x0000002300107308 */ /* 0x0003220000000800 */
[----:B-----5:R-:W-:Y:S01]  /*7730*/  @!P5 FMUL R12, R12, R12 ;  /* 0x0000000c0c0cd220 */ /* 0x020fe20000400000 */
[----:B------:R-:W-:Y:S01]  /*7740*/  FSETP.GEU.AND P5, PT, R42, -126, PT ;  /* 0xc2fc00002a00780b */ /* 0x000fe20003fae000 */
[--C-:B--2---:R-:W-:Y:S01]  /*7750*/  FFMA R22, R51, UR26, -R120.reuse ;  /* 0x0000001a33167c23 */ /* 0x104fe20008000878 */
[----:B------:R-:W-:-:S04]  /*7760*/  FFMA R51, R75, UR26, -R120 ;  /* 0x0000001a4b337c23 */ /* 0x000fc80008000878 */
[----:B------:R-:W2:Y:S01]  /*7770*/  MUFU.EX2 R31, R37 ;  /* 0x00000025001f7308 */ /* 0x000ea20000000800 */
[----:B-1----:R-:W-:Y:S01]  /*7780*/  FMNMX R35, R57, R4, !PT ;  /* 0x0000000439237209 */ /* 0x002fe20007800000 */
[----:B------:R-:W-:Y:S01]  /*7790*/  @!P4 FMUL R14, R14, 0.5 ;  /* 0x3f0000000e0ec820 */ /* 0x000fe20000400000 */
[----:B---3--:R-:W-:Y:S01]  /*77a0*/  @!P6 FMUL R29, R29, R29 ;  /* 0x0000001d1d1de220 */ /* 0x008fe20000400000 */
[----:B------:R-:W-:Y:S02]  /*77b0*/  FSETP.GEU.AND P6, PT, R18, -126, PT ;  /* 0xc2fc00001200780b */ /* 0x000fe40003fce000 */
[----:B------:R-:W-:Y:S01]  /*77c0*/  FMNMX R4, R60, R35, !PT ;  /* 0x000000233c047209 */ /* 0x000fe20007800000 */
[----:B------:R-:W-:Y:S01]  /*77d0*/  @!P5 FMUL R42, R42, 0.5 ;  /* 0x3f0000002a2ad820 */ /* 0x000fe20000400000 */
[----:B------:R-:W1:Y:S01]  /*77e0*/  MUFU.EX2 R14, R14 ;  /* 0x0000000e000e7308 */ /* 0x000e620000000800 */
[----:B----4-:R-:W-:Y:S01]  /*77f0*/  @!P2 FMUL R16, R16, R16 ;  /* 0x000000101010a220 */ /* 0x010fe20000400000 */
[----:B------:R-:W-:-:S02]  /*7800*/  FSETP.GEU.AND P2, PT, R46, -126, PT ;  /* 0xc2fc00002e00780b */ /* 0x000fc40003f4e000 */
[----:B------:R-:W-:-:S04]  /*7810*/  FMNMX R35, R61, R4, !PT ;  /* 0x000000043d237209 */ /* 0x000fc80007800000 */
[----:B------:R-:W-:Y:S01]  /*7820*/  FMNMX R4, R64, R35, !PT ;  /* 0x0000002340047209 */ /* 0x000fe20007800000 */
[----:B------:R3:W4:Y:S01]  /*7830*/  MUFU.EX2 R33, R42 ;  /* 0x0000002a00217308 */ /* 0x0007220000000800 */
[----:B--2---:R-:W-:Y:S01]  /*7840*/  @!P3 FMUL R31, R31, R31 ;  /* 0x0000001f1f1fb220 */ /* 0x004fe20000400000 */
[----:B------:R-:W-:Y:S01]  /*7850*/  FSETP.GEU.AND P3, PT, R20, -126, PT ;  /* 0xc2fc00001400780b */ /* 0x000fe20003f6e000 */
[----:B------:R-:W-:Y:S01]  /*7860*/  @!P6 FMUL R18, R18, 0.5 ;  /* 0x3f0000001212e820 */ /* 0x000fe20000400000 */
[----:B------:R-:W-:Y:S02]  /*7870*/  FMNMX R37, R65, R4, !PT ;  /* 0x0000000441257209 */ /* 0x000fe40007800000 */
[----:B------:R-:W-:Y:S01]  /*7880*/  @!P2 FMUL R46, R46, 0.5 ;  /* 0x3f0000002e2ea820 */ /* 0x000fe20000400000 */
[----:B-1----:R-:W-:Y:S02]  /*7890*/  @!P4 FMUL R14, R14, R14 ;  /* 0x0000000e0e0ec220 */ /* 0x002fe40000400000 */
[----:B------:R-:W1:Y:S01]  /*78a0*/  MUFU.EX2 R18, R18 ;  /* 0x0000001200127308 */ /* 0x000e620000000800 */
[----:B------:R-:W-:Y:S01]  /*78b0*/  FSETP.GEU.AND P4, PT, R50, -126, PT ;  /* 0xc2fc00003200780b */ /* 0x000fe20003f8e000 */
[--C-:B---3--:R-:W-:Y:S01]  /*78c0*/  FFMA R42, R58, UR26, -R120.reuse ;  /* 0x0000001a3a2a7c23 */ /* 0x108fe20008000878 */
[----:B------:R-:W-:Y:S01]  /*78d0*/  FMNMX R4, R68, R37, !PT ;  /* 0x0000002544047209 */ /* 0x000fe20007800000 */
[----:B------:R-:W-:-:S02]  /*78e0*/  FFMA R58, R86, UR26, -R120 ;  /* 0x0000001a563a7c23 */ /* 0x000fc40008000878 */
[----:B------:R-:W-:Y:S01]  /*78f0*/  @!P3 FMUL R20, R20, 0.5 ;  /* 0x3f0000001414b820 */ /* 0x000fe20000400000 */
[----:B------:R-:W-:Y:S01]  /*7900*/  FMNMX R39, R69, R4, !PT ;  /* 0x0000000445277209 */ /* 0x000fe20007800000 */
[----:B------:R2:W3:Y:S01]  /*7910*/  MUFU.EX2 R35, R46 ;  /* 0x0000002e00237308 */ /* 0x0004e20000000800 */
[----:B----4-:R-:W-:Y:S01]  /*7920*/  @!P5 FMUL R33, R33, R33 ;  /* 0x000000212121d220 */ /* 0x010fe20000400000 */
[----:B------:R-:W-:Y:S02]  /*7930*/  FSETP.GEU.AND P5, PT, R22, -126, PT ;  /* 0xc2fc00001600780b */ /* 0x000fe40003fae000 */
[----:B------:R-:W-:Y:S02]  /*7940*/  FMNMX R4, R72, R39, !PT ;  /* 0x0000002748047209 */ /* 0x000fe40007800000 */
[----:B------:R-:W-:Y:S02]  /*7950*/  @!P4 FMUL R50, R50, 0.5 ;  /* 0x3f0000003232c820 */ /* 0x000fe40000400000 */
[----:B------:R-:W4:Y:S01]  /*7960*/  MUFU.EX2 R20, R20 ;  /* 0x0000001400147308 */ /* 0x000f220000000800 */
[----:B-1----:R-:W-:Y:S01]  /*7970*/  @!P6 FMUL R18, R18, R18 ;  /* 0x000000121212e220 */ /* 0x002fe20000400000 */
[----:B------:R-:W-:Y:S01]  /*7980*/  FSETP.GEU.AND P6, PT, R54, -126, PT ;  /* 0xc2fc00003600780b */ /* 0x000fe20003fce000 */
[----:B--2---:R-:W-:Y:S01]  /*7990*/  FFMA R46, R66, UR26, -R120 ;  /* 0x0000001a422e7c23 */ /* 0x004fe20008000878 */
[----:B------:R-:W-:-:S03]  /*79a0*/  FMNMX R39, R73, R4, !PT ;  /* 0x0000000449277209 */ /* 0x000fc60007800000 */
[----:B------:R-:W-:Y:S01]  /*79b0*/  @!P5 FMUL R22, R22, 0.5 ;  /* 0x3f0000001616d820 */ /* 0x000fe20000400000 */
[----:B------:R1:W2:Y:S01]  /*79c0*/  MUFU.EX2 R37, R50 ;  /* 0x0000003200257308 */ /* 0x0002a20000000800 */
[----:B---3--:R-:W-:Y:S01]  /*79d0*/  @!P2 FMUL R35, R35, R35 ;  /* 0x000000232323a220 */ /* 0x008fe20000400000 */
[----:B------:R-:W-:Y:S02]  /*79e0*/  FSETP.GEU.AND P2, PT, R40, -126, PT ;  /* 0xc2fc00002800780b */ /* 0x000fe40003f4e000 */
[----:B------:R-:W-:-:S03]  /*79f0*/  FMNMX R4, R76, R39, !PT ;  /* 0x000000274c047209 */ /* 0x000fc60007800000 */
[----:B------:R-:W-:Y:S01]  /*7a00*/  @!P6 FMUL R54, R54, 0.5 ;  /* 0x3f0000003636e820 */ /* 0x000fe20000400000 */
[----:B------:R-:W3:Y:S01]  /*7a10*/  MUFU.EX2 R22, R22 ;  /* 0x0000001600167308 */ /* 0x000ee20000000800 */
[----:B----4-:R-:W-:Y:S01]  /*7a20*/  @!P3 FMUL R20, R20, R20 ;  /* 0x000000141414b220 */ /* 0x010fe20000400000 */
[----:B------:R-:W-:Y:S01]  /*7a30*/  FSETP.GEU.AND P3, PT, R42, -126, PT ;  /* 0xc2fc00002a00780b */ /* 0x000fe20003f6e000 */
[----:B-1----:R-:W-:Y:S01]  /*7a40*/  FFMA R50, R74, UR26, -R120 ;  /* 0x0000001a4a327c23 */ /* 0x002fe20008000878 */
[----:B------:R-:W-:-:S03]  /*7a50*/  FMNMX R41, R77, R4, !PT ;  /* 0x000000044d297209 */ /* 0x000fc60007800000 */
[----:B------:R-:W-:Y:S01]  /*7a60*/  @!P2 FMUL R40, R40, 0.5 ;  /* 0x3f0000002828a820 */ /* 0x000fe20000400000 */
[----:B------:R1:W4:Y:S01]  /*7a70*/  MUFU.EX2 R39, R54 ;  /* 0x0000003600277308 */ /* 0x0003220000000800 */
[----:B--2---:R-:W-:Y:S01]  /*7a80*/  @!P4 FMUL R37, R37, R37 ;  /* 0x000000252525c220 */ /* 0x004fe20000400000 */
[----:B------:R-:W-:Y:S02]  /*7a90*/  FSETP.GEU.AND P4, PT, R59, -126, PT ;  /* 0xc2fc00003b00780b */ /* 0x000fe40003f8e000 */
[----:B------:R-:W-:-:S03]  /*7aa0*/  FMNMX R4, R80, R41, !PT ;  /* 0x0000002950047209 */ /* 0x000fc60007800000 */
[----:B------:R-:W-:Y:S01]  /*7ab0*/  @!P3 FMUL R42, R42, 0.5 ;  /* 0x3f0000002a2ab820 */ /* 0x000fe20000400000 */
[----:B------:R-:W2:Y:S01]  /*7ac0*/  MUFU.EX2 R40, R40 ;  /* 0x0000002800287308 */ /* 0x000ea20000000800 */
[----:B---3--:R-:W-:Y:S01]  /*7ad0*/  @!P5 FMUL R22, R22, R22 ;  /* 0x000000161616d220 */ /* 0x008fe20000400000 */
[----:B------:R-:W-:Y:S01]  /*7ae0*/  FSETP.GEU.AND P5, PT, R44, -126, PT ;  /* 0xc2fc00002c00780b */ /* 0x000fe20003fae000 */
[----:B-1----:R-:W-:Y:S01]  /*7af0*/  FFMA R54, R82, UR26, -R120 ;  /* 0x0000001a52367c23 */ /* 0x002fe20008000878 */
[----:B------:R-:W-:-:S03]  /*7b00*/  FMNMX R41, R81, R4, !PT ;  /* 0x0000000451297209 */ /* 0x000fc60007800000 */
[----:B------:R-:W-:Y:S01]  /*7b10*/  @!P4 FMUL R59, R59, 0.5 ;  /* 0x3f0000003b3bc820 */ /* 0x000fe20000400000 */
[----:B------:R-:W1:Y:S01]  /*7b20*/  MUFU.EX2 R42, R42 ;  /* 0x0000002a002a7308 */ /* 0x000e620000000800 */
[----:B----4-:R-:W-:Y:S01]  /*7b30*/  @!P6 FMUL R39, R39, R39 ;  /* 0x000000272727e220 */ /* 0x010fe20000400000 */
[----:B------:R-:W-:Y:S02]  /*7b40*/  FSETP.GEU.AND P6, PT, R43, -126, PT ;  /* 0xc2fc00002b00780b */ /* 0x000fe40003fce000 */
        /* <DEDUP_REMOVED lines=8> */
[----:B-1----:R-:W-:Y:S01]  /*7bd0*/  @!P3 FMUL R42, R42, R42 ;  /* 0x0000002a2a2ab220 */ /* 0x002fe20000400000 */
[----:B------:R-:W-:Y:S01]  /*7be0*/  FSETP.GEU.AND P3, PT, R45, -126, PT ;  /* 0xc2fc00002d00780b */ /* 0x000fe20003f6e000 */
[----:B------:R-:W1:Y:S01]  /*7bf0*/  SHFL.BFLY PT, R47, R4, 0x1, 0x1f ;  /* 0x0c201f00042f7f89 */ /* 0x000e6200000e0000 */
[----:B---3--:R-:W-:-:S03]  /*7c00*/  FFMA R59, R83, UR26, -R120 ;  /* 0x0000001a533b7c23 */ /* 0x008fc60008000878 */
[----:B------:R-:W-:Y:S01]  /*7c10*/  @!P2 FMUL R46, R46, 0.5 ;  /* 0x3f0000002e2ea820 */ /* 0x000fe20000400000 */
[----:B------:R-:W3:Y:S01]  /*7c20*/  MUFU.EX2 R43, R43 ;  /* 0x0000002b002b7308 */ /* 0x000ee20000000800 */
[----:B----4-:R-:W-:Y:S01]  /*7c30*/  @!P4 FMUL R41, R41, R41 ;  /* 0x000000292929c220 */ /* 0x010fe20000400000 */
[----:B------:R-:W-:-:S05]  /*7c40*/  FSETP.GEU.AND P4, PT, R48, -126, PT ;  /* 0xc2fc00003000780b */ /* 0x000fca0003f8e000 */
[----:B------:R-:W-:Y:S01]  /*7c50*/  @!P3 FMUL R45, R45, 0.5 ;  /* 0x3f0000002d2db820 */ /* 0x000fe20000400000 */
[----:B------:R-:W4:Y:S01]  /*7c60*/  MUFU.EX2 R46, R46 ;  /* 0x0000002e002e7308 */ /* 0x000f220000000800 */
[----:B--2---:R-:W-:Y:S01]  /*7c70*/  @!P5 FMUL R44, R44, R44 ;  /* 0x0000002c2c2cd220 */ /* 0x004fe20000400000 */
[----:B------:R-:W-:-:S05]  /*7c80*/  FSETP.GEU.AND P5, PT, R71, -126, PT ;  /* 0xc2fc00004700780b */ /* 0x000fca0003fae000 */
[----:B------:R-:W-:Y:S01]  /*7c90*/  @!P4 FMUL R48, R48, 0.5 ;  /* 0x3f0000003030c820 */ /* 0x000fe20000400000 */
[----:B------:R-:W2:Y:S01]  /*7ca0*/  MUFU.EX2 R45, R45 ;  /* 0x0000002d002d7308 */ /* 0x000ea20000000800 */
[----:B---3--:R-:W-:Y:S01]  /*7cb0*/  @!P6 FMUL R43, R43, R43 ;  /* 0x0000002b2b2be220 */ /* 0x008fe20000400000 */
[----:B------:R-:W-:Y:S02]  /*7cc0*/  FSETP.GEU.AND P6, PT, R50, -126, PT ;  /* 0xc2fc00003200780b */ /* 0x000fe40003fce000 */
[----:B-1----:R-:W-:-:S03]  /*7cd0*/  FMNMX R4, R4, R47, !PT ;  /* 0x0000002f04047209 */ /* 0x002fc60007800000 */
[----:B------:R-:W-:Y:S01]  /*7ce0*/  @!P5 FMUL R71, R71, 0.5 ;  /* 0x3f0000004747d820 */ /* 0x000fe20000400000 */
[----:B------:R-:W1:Y:S01]  /*7cf0*/  MUFU.EX2 R48, R48 ;  /* 0x0000003000307308 */ /* 0x000e620000000800 */
[----:B----4-:R-:W-:Y:S01]  /*7d00*/  @!P2 FMUL R46, R46, R46 ;  /* 0x0000002e2e2ea220 */ /* 0x010fe20000400000 */
[----:B------:R-:W-:Y:S01]  /*7d10*/  FSETP.GEU.AND P2, PT, R51, -126, PT ;  /* 0xc2fc00003300780b */ /* 0x000fe20003f4e000 */
[----:B------:R-:W3:Y:S04]  /*7d20*/  SHFL.BFLY PT, R55, R4, 0x2, 0x1f ;  /* 0x0c401f0004377f89 */ /* 0x000ee800000e0000 */
[----:B------:R-:W-:Y:S01]  /*7d30*/  @!P6 FMUL R50, R50, 0.5 ;  /* 0x3f0000003232e820 */ /* 0x000fe20000400000 */
[----:B------:R-:W4:Y:S01]  /*7d40*/  MUFU.EX2 R47, R71 ;  /* 0x00000047002f7308 */ /* 0x000f220000000800 */
[----:B--2---:R-:W-:Y:S01]  /*7d50*/  @!P3 FMUL R45, R45, R45 ;  /* 0x0000002d2d2db220 */ /* 0x004fe20000400000 */
[----:B------:R-:W-:-:S05]  /*7d60*/  FSETP.GEU.AND P3, PT, R52, -126, PT ;  /* 0xc2fc00003400780b */ /* 0x000fca0003f6e000 */
[----:B------:R-:W-:Y:S01]  /*7d70*/  @!P2 FMUL R51, R51, 0.5 ;  /* 0x3f0000003333a820 */ /* 0x000fe20000400000 */
[----:B------:R-:W2:Y:S01]  /*7d80*/  MUFU.EX2 R50, R50 ;  /* 0x0000003200327308 */ /* 0x000ea20000000800 */
[----:B-1----:R-:W-:Y:S01]  /*7d90*/  @!P4 FMUL R48, R48, R48 ;  /* 0x000000303030c220 */ /* 0x002fe20000400000 */
[----:B------:R-:W-:-:S05]  /*7da0*/  FSETP.GEU.AND P4, PT, R79, -126, PT ;  /* 0xc2fc00004f00780b */ /* 0x000fca0003f8e000 */
[----:B------:R-:W-:Y:S01]  /*7db0*/  @!P3 FMUL R52, R52, 0.5 ;  /* 0x3f0000003434b820 */ /* 0x000fe20000400000 */
[----:B------:R-:W1:Y:S01]  /*7dc0*/  MUFU.EX2 R51, R51 ;  /* 0x0000003300337308 */ /* 0x000e620000000800 */
[----:B----4-:R-:W-:Y:S01]  /*7dd0*/  @!P5 FMUL R47, R47, R47 ;  /* 0x0000002f2f2fd220 */ /* 0x010fe20000400000 */
[----:B------:R-:W-:Y:S02]  /*7de0*/  FSETP.GEU.AND P5, PT, R54, -126, PT ;  /* 0xc2fc00003600780b */ /* 0x000fe40003fae000 */
[----:B---3--:R-:W-:-:S03]  /*7df0*/  FMNMX R4, R4, R55, !PT ;  /* 0x0000003704047209 */ /* 0x008fc60007800000 */
[----:B------:R-:W-:Y:S01]  /*7e00*/  @!P4 FMUL R79, R79, 0.5 ;  /* 0x3f0000004f4fc820 */ /* 0x000fe20000400000 */
[----:B------:R-:W3:Y:S01]  /*7e10*/  MUFU.EX2 R52, R52 ;  /* 0x0000003400347308 */ /* 0x000ee20000000800 */
[----:B--2---:R-:W-:Y:S01]  /*7e20*/  @!P6 FMUL R50, R50, R50 ;  /* 0x000000323232e220 */ /* 0x004fe20000400000 */
[----:B------:R-:W-:-:S04]  /*7e30*/  FSETP.NEU.AND P6, PT, R4, -INF , PT ;  /* 0xff8000000400780b */ /* 0x000fc80003fcd000 */
[----:B------:R-:W-:Y:S01]  /*7e40*/  FSEL R62, R4, RZ, P6 ;  /* 0x000000ff043e7208 */ /* 0x000fe20003000000 */
[----:B------:R-:W-:Y:S01]  /*7e50*/  @!P5 FMUL R54, R54, 0.5 ;  /* 0x3f0000003636d820 */ /* 0x000fe20000400000 */
[----:B------:R-:W2:Y:S01]  /*7e60*/  MUFU.EX2 R55, R79 ;  /* 0x0000004f00377308 */ /* 0x000ea20000000800 */
[----:B-1----:R-:W-:Y:S01]  /*7e70*/  @!P2 FMUL R51, R51, R51 ;  /* 0x000000333333a220 */ /* 0x002fe20000400000 */
[----:B------:R-:W-:Y:S01]  /*7e80*/  FSETP.GEU.AND P2, PT, R59, -126, PT ;  /* 0xc2fc00003b00780b */ /* 0x000fe20003f4e000 */
[----:B------:R-:W-:Y:S01]  /*7e90*/  FMUL R63, R62, UR26 ;  /* 0x0000001a3e3f7c20 */ /* 0x000fe20008400000 */
[----:B------:R-:W-:-:S03]  /*7ea0*/  FSETP.GEU.AND P6, PT, R58, -126, PT ;  /* 0xc2fc00003a00780b */ /* 0x000fc60003fce000 */
[--C-:B------:R-:W-:Y:S01]  /*7eb0*/  FFMA R24, R24, UR26, -R63.reuse ;  /* 0x0000001a18187c23 */ /* 0x100fe2000800083f */
[----:B------:R-:W1:Y:S01]  /*7ec0*/  MUFU.EX2 R54, R54 ;  /* 0x0000003600367308 */ /* 0x000e620000000800 */
[----:B---3--:R-:W-:Y:S01]  /*7ed0*/  @!P3 FMUL R52, R52, R52 ;  /* 0x000000343434b220 */ /* 0x008fe20000400000 */
        /* <DEDUP_REMOVED lines=11> */
[----:B------:R-:W2:Y:S01]  /*7f90*/  MUFU.EX2 R59, R59 ;  /* 0x0000003b003b7308 */ /* 0x000ea20000000800 */
[--C-:B------:R-:W-:Y:S01]  /*7fa0*/  FFMA R19, R19, UR26, -R63.reuse ;  /* 0x0000001a13137c23 */ /* 0x100fe2000800083f */
[----:B------:R-:W-:Y:S01]  /*7fb0*/  @!P3 FMUL R87, R87, 0.5 ;  /* 0x3f0000005757b820 */ /* 0x000fe20000400000 */
[--C-:B------:R-:W-:Y:S01]  /*7fc0*/  FFMA R23, R23, UR26, -R63.reuse ;  /* 0x0000001a17177c23 */ /* 0x100fe2000800083f */
[----:B-1----:R-:W-:Y:S01]  /*7fd0*/  @!P5 FMUL R54, R54, R54 ;  /* 0x000000363636d220 */ /* 0x002fe20000400000 */
[----:B------:R-:W-:Y:S01]  /*7fe0*/  FSETP.GEU.AND P5, PT, R66, -126, PT ;  /* 0xc2fc00004200780b */ /* 0x000fe20003fae000 */
[--C-:B------:R-:W-:Y:S01]  /*7ff0*/  FFMA R26, R26, UR26, -R63.reuse ;  /* 0x0000001a1a1a7c23 */ /* 0x100fe2000800083f */
[--C-:B------:R-:W-:Y:S01]  /*8000*/  FFMA R30, R30, UR26, -R63.reuse ;  /* 0x0000001a1e1e7c23 */ /* 0x100fe2000800083f */
[----:B------:R-:W1:Y:S01]  /*8010*/  MUFU.EX2 R13, R87 ;  /* 0x00000057000d7308 */ /* 0x000e620000000800 */
        /* <DEDUP_REMOVED lines=8> */
[----:B--2---:R-:W-:Y:S01]  /*80a0*/  @!P2 FMUL R59, R59, R59 ;  /* 0x0000003b3b3ba220 */ /* 0x004fe20000400000 */
[----:B------:R-:W-:Y:S01]  /*80b0*/  FSETP.GEU.AND P2, PT, R28, -126, PT ;  /* 0xc2fc00001c00780b */ /* 0x000fe20003f4e000 */
[----:B------:R-:W-:Y:S01]  /*80c0*/  @!P5 FMUL R66, R66, 0.5 ;  /* 0x3f0000004242d820 */ /* 0x000fe20000400000 */
[--C-:B------:R-:W-:Y:S01]  /*80d0*/  FFMA R57, R57, UR26, -R63.reuse ;  /* 0x0000001a39397c23 */ /* 0x100fe2000800083f */
[--C-:B------:R-:W-:Y:S01]  /*80e0*/  FFMA R64, R64, UR26, -R63.reuse ;  /* 0x0000001a40407c23 */ /* 0x100fe2000800083f */
[--C-:B------:R-:W-:Y:S01]  /*80f0*/  FFMA R65, R65, UR26, -R63.reuse ;  /* 0x0000001a41417c23 */ /* 0x100fe2000800083f */
[--C-:B------:R-:W-:Y:S01]  /*8100*/  FFMA R74, R68, UR26, -R63.reuse ;  /* 0x0000001a444a7c23 */ /* 0x100fe2000800083f */
[----:B------:R-:W2:Y:S01]  /*8110*/  MUFU.EX2 R17, R66 ;  /* 0x0000004200117308 */ /* 0x000ea20000000800 */
[----:B-1----:R-:W-:Y:S01]  /*8120*/  @!P3 FMUL R13, R13, R13 ;  /* 0x0000000d0d0db220 */ /* 0x002fe20000400000 */
[----:B------:R-:W-:Y:S01]  /*8130*/  FSETP.GEU.AND P3, PT, R32, -126, PT ;  /* 0xc2fc00002000780b */ /* 0x000fe20003f6e000 */
[--C-:B------:R-:W-:Y:S01]  /*8140*/  FFMA R75, R69, UR26, -R63.reuse ;  /* 0x0000001a454b7c23 */ /* 0x100fe2000800083f */
[--C-:B------:R-:W-:Y:S01]  /*8150*/  FFMA R72, R72, UR26, -R63.reuse ;  /* 0x0000001a48487c23 */ /* 0x100fe2000800083f */
[--C-:B------:R-:W-:Y:S01]  /*8160*/  FFMA R73, R73, UR26, -R63.reuse ;  /* 0x0000001a49497c23 */ /* 0x100fe2000800083f */
[--C-:B------:R-:W-:Y:S01]  /*8170*/  FFMA R76, R76, UR26, -R63.reuse ;  /* 0x0000001a4c4c7c23 */ /* 0x100fe2000800083f */
[----:B------:R-:W-:Y:S01]  /*8180*/  @!P2 FMUL R28, R28, 0.5 ;  /* 0x3f0000001c1ca820 */ /* 0x000fe20000400000 */
        /* <DEDUP_REMOVED lines=8> */
[----:B------:R-:W3:Y:S01]  /*8210*/  MUFU.EX2 R28, R28 ;  /* 0x0000001c001c7308 */ /* 0x000ee20000000800 */
[----:B--2---:R-:W-:Y:S01]  /*8220*/  @!P5 FMUL R17, R17, R17 ;  /* 0x000000111111d220 */ /* 0x004fe20000400000 */
[----:B------:R-:W-:Y:S01]  /*8230*/  FSETP.GEU.AND P5, PT, R36, -126, PT ;  /* 0xc2fc00002400780b */ /* 0x000fe20003fae000 */
[----:B------:R-:W-:-:S04]  /*8240*/  FFMA R85, R85, UR26, -R63 ;  /* 0x0000001a55557c23 */ /* 0x000fc8000800083f */
[----:B------:R-:W-:Y:S01]  /*8250*/  @!P4 FMUL R15, R15, 0.5 ;  /* 0x3f0000000f0fc820 */ /* 0x000fe20000400000 */
[----:B------:R-:W2:Y:S01]  /*8260*/  MUFU.EX2 R32, R32 ;  /* 0x0000002000207308 */ /* 0x000ea20000000800 */
[----:B-1----:R-:W-:Y:S01]  /*8270*/  @!P6 FMUL R58, R58, R58 ;  /* 0x0000003a3a3ae220 */ /* 0x002fe20000400000 */
[----:B------:R-:W-:-:S05]  /*8280*/  FSETP.GEU.AND P6, PT, R67, -126, PT ;  /* 0xc2fc00004300780b */ /* 0x000fca0003fce000 */
[----:B------:R-:W-:Y:S01]  /*8290*/  @!P5 FMUL R36, R36, 0.5 ;  /* 0x3f0000002424d820 */ /* 0x000fe20000400000 */
[----:B------:R-:W1:Y:S01]  /*82a0*/  MUFU.EX2 R15, R15 ;  /* 0x0000000f000f7308 */ /* 0x000e620000000800 */
[----:B---3--:R-:W-:Y:S01]  /*82b0*/  @!P2 FMUL R28, R28, R28 ;  /* 0x0000001c1c1ca220 */ /* 0x008fe20000400000 */
[----:B------:R-:W-:-:S05]  /*82c0*/  FSETP.GEU.AND P2, PT, R19, -126, PT ;  /* 0xc2fc00001300780b */ /* 0x000fca0003f4e000 */
[----:B------:R-:W-:Y:S01]  /*82d0*/  @!P6 FMUL R67, R67, 0.5 ;  /* 0x3f0000004343e820 */ /* 0x000fe20000400000 */
[----:B------:R-:W3:Y:S01]  /*82e0*/  MUFU.EX2 R36, R36 ;  /* 0x0000002400247308 */ /* 0x000ee20000000800 */
        /* <DEDUP_REMOVED lines=15> */
[----:B------:R2:W4:Y:S01]  /*83e0*/  MUFU.EX2 R34, R26 ;  /* 0x0000001a00227308 */ /* 0x0005220000000800 */
[----:B-1----:R-:W-:Y:S01]  /*83f0*/  @!P2 FMUL R19, R19, R19 ;  /* 0x000000131313a220 */ /* 0x002fe20000400000 */
[----:B------:R-:W-:-:S05]  /*8400*/  FSETP.GEU.AND P2, PT, R70, -126, PT ;  /* 0xc2fc00004600780b */ /* 0x000fca0003f4e000 */
[----:B------:R-:W-:Y:S01]  /*8410*/  @!P6 FMUL R21, R21, 0.5 ;  /* 0x3f0000001515e820 */ /* 0x000fe20000400000 */
[----:B------:R1:W5:Y:S01]  /*8420*/  MUFU.EX2 R49, R30 ;  /* 0x0000001e00317308 */ /* 0x0003620000000800 */
[----:B---3--:R-:W-:Y:S01]  /*8430*/  @!P3 FMUL R66, R66, R66 ;  /* 0x000000424242b220 */ /* 0x008fe20000400000 */
[----:B------:R-:W-:Y:S01]  /*8440*/  FSETP.GEU.AND P3, PT, R38, -126, PT ;  /* 0xc2fc00002600780b */ /* 0x000fe20003f6e000 */
[----:B--2---:R-:W-:-:S04]  /*8450*/  FFMA R26, R60, UR26, -R63 ;  /* 0x0000001a3c1a7c23 */ /* 0x004fc8000800083f */
[----:B------:R-:W-:Y:S01]  /*8460*/  @!P2 FMUL R70, R70, 0.5 ;  /* 0x3f0000004646a820 */ /* 0x000fe20000400000 */
[----:B------:R-:W2:Y:S01]  /*8470*/  MUFU.EX2 R21, R21 ;  /* 0x0000001500157308 */ /* 0x000ea20000000800 */
[----:B----4-:R-:W-:Y:S01]  /*8480*/  @!P4 FMUL R34, R34, R34 ;  /* 0x000000222222c220 */ /* 0x010fe20000400000 */
[----:B------:R-:W-:Y:S01]  /*8490*/  FSETP.GEU.AND P4, PT, R53, -126, PT ;  /* 0xc2fc00003500780b */ /* 0x000fe20003f8e000 */
[----:B-1----:R-:W-:Y:S01]  /*84a0*/  FFMA R30, R61, UR26, -R63 ;  /* 0x0000001a3d1e7c23 */ /* 0x002fe2000800083f */
[----:B------:R-:W-:Y:S01]  /*84b0*/  FADD R63, R16, R45 ;  /* 0x0000002d103f7221 */ /* 0x000fe20000000000 */
[----:B------:R-:W-:Y:S02]  /*84c0*/  F2FP.BF16.F32.PACK_AB R45, R45, R46 ;  /* 0x0000002e2d2d723e */ /* 0x000fe400000010ff */
[----:B------:R-:W-:Y:S01]  /*84d0*/  @!P3 FMUL R38, R38, 0.5 ;  /* 0x3f0000002626b820 */ /* 0x000fe20000400000 */
[----:B------:R-:W1:Y:S01]  /*84e0*/  MUFU.EX2 R70, R70 ;  /* 0x0000004600467308 */ /* 0x000e620000000800 */
[----:B-----5:R-:W-:Y:S01]  /*84f0*/  @!P5 FMUL R49, R49, R49 ;  /* 0x000000313131d220 */ /* 0x020fe20000400000 */
        /* <DEDUP_REMOVED lines=22> */
[----:B------:R1:W4:Y:S01]  /*8660*/  MUFU.EX2 R56, R30 ;  /* 0x0000001e00387308 */ /* 0x0003220000000800 */
[----:B---3--:R-:W-:Y:S01]  /*8670*/  @!P6 FMUL R71, R71, R71 ;  /* 0x000000474747e220 */ /* 0x008fe20000400000 */
[----:B------:R-:W-:-:S05]  /*8680*/  FSETP.GEU.AND P6, PT, R26, -126, PT ;  /* 0xc2fc00001a00780b */ /* 0x000fca0003fce000 */
[----:B------:R-:W-:Y:S01]  /*8690*/  @!P5 FMUL R65, R65, 0.5 ;  /* 0x3f0000004141d820 */ /* 0x000fe20000400000 */
[----:B------:R-:W3:Y:S01]  /*86a0*/  MUFU.EX2 R57, R64 ;  /* 0x0000004000397308 */ /* 0x000ee20000000800 */
[----:B--2---:R-:W-:Y:S01]  /*86b0*/  @!P2 FMUL R60, R60, R60 ;  /* 0x0000003c3c3ca220 */ /* 0x004fe20000400000 */
[----:B------:R-:W-:Y:S01]  /*86c0*/  FSETP.GEU.AND P2, PT, R74, -126, PT ;  /* 0xc2fc00004a00780b */ /* 0x000fe20003f4e000 */
[----:B-1----:R-:W-:Y:S01]  /*86d0*/  FADD R30, -R11, R8 ;  /* 0x000000080b1e7221 */ /* 0x002fe20000000100 */
[----:B------:R-:W-:Y:S01]  /*86e0*/  FADD R11, R33, R50 ;  /* 0x00000032210b7221 */ /* 0x000fe20000000000 */
[----:B------:R-:W-:Y:S01]  /*86f0*/  FADD R8, R25, R42 ;  /* 0x0000002a19087221 */ /* 0x000fe20000000000 */
[----:B------:R-:W-:Y:S01]  /*8700*/  F2FP.BF16.F32.PACK_AB R25, R10, R25 ;  /* 0x000000190a19723e */ /* 0x000fe200000010ff */
[----:B------:R-:W-:Y:S01]  /*8710*/  @!P6 FMUL R26, R26, 0.5 ;  /* 0x3f0000001a1ae820 */ /* 0x000fe20000400000 */
[----:B------:R1:W2:Y:S01]  /*8720*/  MUFU.EX2 R68, R65 ;  /* 0x0000004100447308 */ /* 0x0002a20000000800 */
[----:B----4-:R-:W-:Y:S01]  /*8730*/  @!P3 FMUL R56, R56, R56 ;  /* 0x000000383838b220 */ /* 0x010fe20000400000 */
[----:B------:R-:W-:Y:S01]  /*8740*/  FSETP.GEU.AND P3, PT, R72, -126, PT ;  /* 0xc2fc00004800780b */ /* 0x000fe20003f6e000 */
[----:B------:R-:W-:Y:S01]  /*8750*/  FADD R87, R8, R11 ;  /* 0x0000000b08577221 */ /* 0x000fe20000000000 */
[----:B------:R-:W-:Y:S01]  /*8760*/  FADD R8, R10, R41 ;  /* 0x000000290a087221 */ /* 0x000fe20000000000 */
[----:B------:R-:W-:Y:S01]  /*8770*/  FMUL R86, R30, UR26 ;  /* 0x0000001a1e567c20 */ /* 0x000fe20008400000 */
[----:B------:R-:W-:Y:S01]  /*8780*/  FADD R30, R24, R23 ;  /* 0x00000017181e7221 */ /* 0x000fe20000000000 */
[----:B------:R-:W-:Y:S01]  /*8790*/  @!P2 FMUL R74, R74, 0.5 ;  /* 0x3f0000004a4aa820 */ /* 0x000fe20000400000 */
[----:B------:R4:W5:Y:S01]  /*87a0*/  MUFU.EX2 R61, R26 ;  /* 0x0000001a003d7308 */ /* 0x0009620000000800 */
[----:B---3--:R-:W-:Y:S01]  /*87b0*/  @!P4 FMUL R57, R57, R57 ;  /* 0x000000393939c220 */ /* 0x008fe20000400000 */
[----:B------:R-:W-:Y:S01]  /*87c0*/  FSETP.GEU.AND P4, PT, R73, -126, PT ;  /* 0xc2fc00004900780b */ /* 0x000fe20003f8e000 */
[----:B-1----:R-:W-:Y:S01]  /*87d0*/  FADD R65, R18, R51 ;  /* 0x0000003312417221 */ /* 0x002fe20000000000 */
[----:B------:R-:W-:-:S02]  /*87e0*/  F2FP.BF16.F32.PACK_AB R41, R41, R42 ;  /* 0x0000002a2929723e */ /* 0x000fc400000010ff */
[----:B------:R-:W-:Y:S01]  /*87f0*/  F2FP.BF16.F32.PACK_AB R24, R17, R24 ;  /* 0x000000181118723e */ /* 0x000fe200000010ff */
[----:B------:R-:W-:Y:S01]  /*8800*/  @!P3 FMUL R72, R72, 0.5 ;  /* 0x3f0000004848b820 */ /* 0x000fe20000400000 */
[----:B------:R1:W3:Y:S01]  /*8810*/  MUFU.EX2 R69, R74 ;  /* 0x0000004a00457308 */ /* 0x0002e20000000800 */
[----:B--2---:R-:W-:Y:S01]  /*8820*/  @!P5 FMUL R68, R68, R68 ;  /* 0x000000444444d220 */ /* 0x004fe20000400000 */
[----:B------:R-:W-:Y:S01]  /*8830*/  FSETP.GEU.AND P5, PT, R76, -126, PT ;  /* 0xc2fc00004c00780b */ /* 0x000fe20003fae000 */
[----:B----4-:R-:W-:Y:S01]  /*8840*/  FADD R26, -R62, R9 ;  /* 0x000000093e1a7221 */ /* 0x010fe20000000100 */
[----:B------:R-:W-:Y:S01]  /*8850*/  FADD R62, R29, R46 ;  /* 0x0000002e1d3e7221 */ /* 0x000fe20000000000 */
[----:B------:R-:W-:Y:S01]  /*8860*/  FADD R120, R8, R65 ;  /* 0x0000004108787221 */ /* 0x000fe20000000000 */
[----:B------:R-:W-:Y:S01]  /*8870*/  FADD R8, R27, R44 ;  /* 0x0000002c1b087221 */ /* 0x000fe20000000000 */
[----:B------:R-:W-:Y:S01]  /*8880*/  @!P4 FMUL R73, R73, 0.5 ;  /* 0x3f0000004949c820 */ /* 0x000fe20000400000 */
[----:B------:R-:W2:Y:S01]  /*8890*/  MUFU.EX2 R72, R72 ;  /* 0x0000004800487308 */ /* 0x000ea20000000800 */
[----:B-----5:R-:W-:Y:S01]  /*88a0*/  @!P6 FMUL R61, R61, R61 ;  /* 0x0000003d3d3de220 */ /* 0x020fe20000400000 */
[----:B------:R-:W-:Y:S01]  /*88b0*/  FSETP.GEU.AND P6, PT, R75, -126, PT ;  /* 0xc2fc00004b00780b */ /* 0x000fe20003fce000 */
[----:B-1----:R-:W-:Y:S01]  /*88c0*/  FADD R74, R22, R59 ;  /* 0x0000003b164a7221 */ /* 0x002fe20000000000 */
[----:B------:R-:W-:Y:S01]  /*88d0*/  FADD R65, R35, R52 ;  /* 0x0000003423417221 */ /* 0x000fe20000000000 */
[----:B------:R-:W-:Y:S01]  /*88e0*/  FMUL R26, R26, UR26 ;  /* 0x0000001a1a1a7c20 */ /* 0x000fe20008400000 */
        /* <DEDUP_REMOVED lines=8> */
[----:B------:R-:W-:Y:S01]  /*8970*/  FADD R121, R8, R65 ;  /* 0x0000004108797221 */ /* 0x000fe20000000000 */
[----:B------:R-:W-:Y:S01]  /*8980*/  @!P6 FMUL R75, R75, 0.5 ;  /* 0x3f0000004b4be820 */ /* 0x000fe20000400000 */
[----:B------:R3:W4:Y:S01]  /*8990*/  MUFU.EX2 R9, R76 ;  /* 0x0000004c00097308 */ /* 0x0007220000000800 */
[----:B--2---:R-:W-:Y:S01]  /*89a0*/  @!P3 FMUL R72, R72, R72 ;  /* 0x000000484848b220 */ /* 0x004fe20000400000 */
[----:B------:R-:W-:Y:S01]  /*89b0*/  FSETP.GEU.AND P3, PT, R81, -126, PT ;  /* 0xc2fc00005100780b */ /* 0x000fe20003f6e000 */
[----:B------:R-:W-:Y:S01]  /*89c0*/  FADD R126, R63, R74 ;  /* 0x0000004a3f7e7221 */ /* 0x000fe20000000000 */
[----:B------:R-:W-:Y:S01]  /*89d0*/  FADD R63, R12, R43 ;  /* 0x0000002b0c3f7221 */ /* 0x000fe20000000000 */
[----:B------:R-:W-:Y:S01]  /*89e0*/  FADD R74, R20, R55 ;  /* 0x00000037144a7221 */ /* 0x000fe20000000000 */
[----:B------:R-:W-:Y:S01]  /*89f0*/  FADD R65, R14, R47 ;  /* 0x0000002f0e417221 */ /* 0x000fe20000000000 */
[----:B------:R-:W-:Y:S01]  /*8a00*/  @!P2 FMUL R80, R80, 0.5 ;  /* 0x3f0000005050a820 */ /* 0x000fe20000400000 */
[----:B------:R2:W5:Y:S01]  /*8a10*/  MUFU.EX2 R64, R75 ;  /* 0x0000004b00407308 */ /* 0x0005620000000800 */
[----:B-1----:R-:W-:Y:S01]  /*8a20*/  @!P4 FMUL R73, R73, R73 ;  /* 0x000000494949c220 */ /* 0x002fe20000400000 */
[----:B------:R-:W-:Y:S01]  /*8a30*/  FSETP.GEU.AND P4, PT, R77, -126, PT ;  /* 0xc2fc00004d00780b */ /* 0x000fe20003f8e000 */
[----:B------:R-:W-:Y:S01]  /*8a40*/  FADD R122, R63, R74 ;  /* 0x0000004a3f7a7221 */ /* 0x000fe20000000000 */
[----:B---3--:R-:W-:Y:S01]  /*8a50*/  FADD R76, R40, R13 ;  /* 0x0000000d284c7221 */ /* 0x008fe20000000000 */
[----:B------:R-:W-:Y:S01]  /*8a60*/  FADD R120, R120, R123 ;  /* 0x0000007b78787221 */ /* 0x000fe20000000000 */
[----:B------:R-:W-:Y:S01]  /*8a70*/  FADD R126, R121, R126 ;  /* 0x0000007e797e7221 */ /* 0x000fe20000000000 */
[----:B------:R-:W-:Y:S01]  /*8a80*/  @!P3 FMUL R81, R81, 0.5 ;  /* 0x3f0000005151b820 */ /* 0x000fe20000400000 */
[----:B------:R1:W3:Y:S01]  /*8a90*/  MUFU.EX2 R11, R80 ;  /* 0x00000050000b7308 */ /* 0x0002e20000000800 */
[----:B----4-:R-:W-:Y:S01]  /*8aa0*/  @!P5 FMUL R9, R9, R9 ;  /* 0x000000090909d220 */ /* 0x010fe20000400000 */
[----:B------:R-:W-:Y:S01]  /*8ab0*/  FSETP.GEU.AND P5, PT, R84, -126, PT ;  /* 0xc2fc00005400780b */ /* 0x000fe20003fae000 */
[----:B--2---:R-:W-:Y:S01]  /*8ac0*/  FADD R75, R37, R54 ;  /* 0x00000036254b7221 */ /* 0x004fe20000000000 */
[----:B------:R-:W-:Y:S01]  /*8ad0*/  FADD R125, R65, R76 ;  /* 0x0000004c417d7221 */ /* 0x000fe20000000000 */
[----:B------:R-:W-:Y:S01]  /*8ae0*/  FADD R65, R17, R60 ;  /* 0x0000003c11417221 */ /* 0x000fe20000000000 */
[----:B------:R-:W-:Y:S01]  /*8af0*/  FADD R76, R66, R73 ;  /* 0x00000049424c7221 */ /* 0x000fe20000000000 */
[----:B------:R-:W-:Y:S01]  /*8b00*/  FADD R124, R62, R75 ;  /* 0x0000004b3e7c7221 */ /* 0x000fe20000000000 */
[----:B------:R-:W-:Y:S01]  /*8b10*/  @!P4 FMUL R77, R77, 0.5 ;  /* 0x3f0000004d4dc820 */ /* 0x000fe20000400000 */
[----:B------:R-:W2:Y:S01]  /*8b20*/  MUFU.EX2 R62, R81 ;  /* 0x00000051003e7308 */ /* 0x000ea20000000800 */
[----:B-----5:R-:W-:Y:S01]  /*8b30*/  @!P6 FMUL R64, R64, R64 ;  /* 0x000000404040e220 */ /* 0x020fe20000400000 */
[----:B------:R-:W-:Y:S01]  /*8b40*/  FSETP.GEU.AND P6, PT, R26, -126, PT ;  /* 0xc2fc00001a00780b */ /* 0x000fe20003fce000 */
[----:B------:R-:W-:Y:S01]  /*8b50*/  FADD R75, R32, R57 ;  /* 0x00000039204b7221 */ /* 0x000fe20000000000 */
[----:B-1----:R-:W-:Y:S01]  /*8b60*/  FADD R80, R65, R76 ;  /* 0x0000004c41507221 */ /* 0x002fe20000000000 */
[----:B------:R-:W-:Y:S01]  /*8b70*/  FADD R65, R15, R68 ;  /* 0x000000440f417221 */ /* 0x000fe20000000000 */
[----:B------:R-:W-:Y:S01]  /*8b80*/  @!P5 FMUL R84, R84, 0.5 ;  /* 0x3f0000005454d820 */ /* 0x000fe20000400000 */
[----:B------:R-:W-:Y:S01]  /*8b90*/  FADD R87, R87, R124 ;  /* 0x0000007c57577221 */ /* 0x000fe20000000000 */
[----:B---3--:R-:W-:Y:S01]  /*8ba0*/  @!P2 FMUL R11, R11, R11 ;  /* 0x0000000b0b0ba220 */ /* 0x008fe20000400000 */
[----:B------:R-:W-:Y:S01]  /*8bb0*/  FSETP.GEU.AND P2, PT, R85, -126, PT ;  /* 0xc2fc00005500780b */ /* 0x000fe20003f4e000 */
[----:B------:R-:W1:Y:S01]  /*8bc0*/  MUFU.EX2 R63, R84 ;  /* 0x00000054003f7308 */ /* 0x000e620000000800 */
[----:B------:R-:W-:Y:S01]  /*8bd0*/  FADD R125, R122, R125 ;  /* 0x0000007d7a7d7221 */ /* 0x000fe20000000000 */
[----:B------:R-:W-:Y:S01]  /*8be0*/  FADD R78, R70, R11 ;  /* 0x0000000b464e7221 */ /* 0x000fe20000000000 */
[----:B------:R-:W-:Y:S01]  /*8bf0*/  FADD R87, R87, R126 ;  /* 0x0000007e57577221 */ /* 0x000fe20000000000 */
[----:B------:R-:W-:Y:S01]  /*8c00*/  F2FP.BF16.F32.PACK_AB R39, R40, R39 ;  /* 0x000000272827723e */ /* 0x000fe200000010ff */
[----:B------:R-:W-:Y:S01]  /*8c10*/  @!P6 FMUL R26, R26, 0.5 ;  /* 0x3f0000001a1ae820 */ /* 0x000fe20000400000 */
[----:B------:R-:W-:Y:S01]  /*8c20*/  FADD R82, R75, R78 ;  /* 0x0000004e4b527221 */ /* 0x000fe20000000000 */
[----:B--2---:R-:W-:Y:S01]  /*8c30*/  @!P3 FMUL R62, R62, R62 ;  /* 0x0000003e3e3eb220 */ /* 0x004fe20000400000 */
[----:B------:R2:W3:Y:S01]  /*8c40*/  MUFU.EX2 R8, R77 ;  /* 0x0000004d00087308 */ /* 0x0004e20000000800 */
[----:B------:R-:W-:Y:S01]  /*8c50*/  FSETP.GEU.AND P3, PT, R86, -126, PT ;  /* 0xc2fc00005600780b */ /* 0x000fe20003f6e000 */
[----:B------:R-:W-:Y:S01]  /*8c60*/  FADD R75, R34, R9 ;  /* 0x00000009224b7221 */ /* 0x000fe20000000000 */
[----:B------:R-:W-:Y:S01]  /*8c70*/  FADD R76, R71, R62 ;  /* 0x0000003e474c7221 */ /* 0x000fe20000000000 */
[----:B------:R-:W-:Y:S01]  /*8c80*/  @!P2 FMUL R85, R85, 0.5 ;  /* 0x3f0000005555a820 */ /* 0x000fe20000400000 */
[----:B------:R-:W-:Y:S01]  /*8c90*/  FADD R120, R120, R125 ;  /* 0x0000007d78787221 */ /* 0x000fe20000000000 */
[----:B------:R-:W-:Y:S01]  /*8ca0*/  F2FP.BF16.F32.PACK_AB R34, R49, R34 ;  /* 0x000000223122723e */ /* 0x000fe200000010ff */
[----:B------:R-:W-:Y:S01]  /*8cb0*/  FADD R83, R65, R76 ;  /* 0x0000004c41537221 */ /* 0x000fe20000000000 */
[----:B------:R-:W4:Y:S01]  /*8cc0*/  MUFU.EX2 R74, R85 ;  /* 0x00000055004a7308 */ /* 0x000f220000000800 */
[----:B--2---:R-:W-:Y:S01]  /*8cd0*/  FADD R77, R21, R72 ;  /* 0x00000048154d7221 */ /* 0x004fe20000000000 */
[----:B-1----:R-:W-:Y:S01]  /*8ce0*/  @!P5 FMUL R63, R63, R63 ;  /* 0x0000003f3f3fd220 */ /* 0x002fe20000400000 */
[----:B------:R-:W-:Y:S01]  /*8cf0*/  FADD R65, R36, R69 ;  /* 0x0000004524417221 */ /* 0x000fe20000000000 */
[----:B------:R-:W-:Y:S01]  /*8d00*/  FADD R80, R80, R83 ;  /* 0x0000005350507221 */ /* 0x000fe20000000000 */
[----:B------:R-:W-:Y:S01]  /*8d10*/  FADD R79, R30, R77 ;  /* 0x0000004d1e4f7221 */ /* 0x000fe20000000000 */
[----:B------:R-:W-:Y:S01]  /*8d20*/  FADD R30, R28, R61 ;  /* 0x0000003d1c1e7221 */ /* 0x000fe20000000000 */
[----:B------:R-:W-:Y:S01]  /*8d30*/  FADD R76, R38, R63 ;  /* 0x0000003f264c7221 */ /* 0x000fe20000000000 */
[----:B------:R-:W-:Y:S01]  /*8d40*/  @!P3 FMUL R86, R86, 0.5 ;  /* 0x3f0000005656b820 */ /* 0x000fe20000400000 */
[----:B---3--:R-:W-:Y:S01]  /*8d50*/  @!P4 FMUL R8, R8, R8 ;  /* 0x000000080808c220 */ /* 0x008fe20000400000 */
[----:B------:R-:W-:Y:S01]  /*8d60*/  FADD R81, R30, R75 ;  /* 0x0000004b1e517221 */ /* 0x000fe20000000000 */
[----:B------:R-:W-:Y:S01]  /*8d70*/  FADD R30, R67, R56 ;  /* 0x00000038431e7221 */ /* 0x000fe20000000000 */
[----:B------:R-:W-:Y:S01]  /*8d80*/  FADD R75, R19, R64 ;  /* 0x00000040134b7221 */ /* 0x000fe20000000000 */
[----:B------:R-:W-:Y:S01]  /*8d90*/  FADD R77, R49, R8 ;  /* 0x00000008314d7221 */ /* 0x000fe20000000000 */
[----:B------:R-:W-:Y:S01]  /*8da0*/  FADD R76, R65, R76 ;  /* 0x0000004c414c7221 */ /* 0x000fe20000000000 */
[----:B------:R-:W1:Y:S01]  /*8db0*/  MUFU.EX2 R85, R86 ;  /* 0x0000005600557308 */ /* 0x000e620000000800 */
[----:B------:R-:W-:Y:S01]  /*8dc0*/  FADD R79, R79, R82 ;  /* 0x000000524f4f7221 */ /* 0x000fe20000000000 */
[----:B----4-:R-:W-:Y:S01]  /*8dd0*/  @!P2 FMUL R74, R74, R74 ;  /* 0x0000004a4a4aa220 */ /* 0x010fe20000400000 */
[----:B------:R-:W-:Y:S01]  /*8de0*/  FADD R30, R30, R77 ;  /* 0x0000004d1e1e7221 */ /* 0x000fe20000000000 */
[----:B------:R-:W-:Y:S01]  /*8df0*/  FADD R76, R81, R76 ;  /* 0x0000004c514c7221 */ /* 0x000fe20000000000 */
[----:B------:R-:W-:Y:S01]  /*8e00*/  FADD R120, R87, R120 ;  /* 0x0000007857787221 */ /* 0x000fe20000000000 */
[C---:B------:R-:W-:Y:S01]  /*8e10*/  FADD R78, R53.reuse, R74 ;  /* 0x0000004a354e7221 */ /* 0x040fe20000000000 */
[----:B------:R-:W-:Y:S01]  /*8e20*/  F2FP.BF16.F32.PACK_AB R38, R53, R38 ;  /* 0x000000263526723e */ /* 0x000fe200000010ff */
[----:B------:R2:W3:Y:S01]  /*8e30*/  MUFU.EX2 R65, R26 ;  /* 0x0000001a00417308 */ /* 0x0004e20000000800 */
[----:B------:R-:W-:Y:S01]  /*8e40*/  FADD R76, R79, R76 ;  /* 0x0000004c4f4c7221 */ /* 0x000fe20000000000 */
[----:B------:R-:W-:Y:S01]  /*8e50*/  FADD R75, R75, R78 ;  /* 0x0000004e4b4b7221 */ /* 0x000fe20000000000 */
[----:B------:R-:W-:-:S02]  /*8e60*/  F2FP.BF16.F32.PACK_AB R49, R51, R50 ;  /* 0x000000323331723e */ /* 0x000fc400000010ff */
[----:B------:R-:W-:Y:S01]  /*8e70*/  F2FP.BF16.F32.PACK_AB R43, R43, R44 ;  /* 0x0000002c2b2b723e */ /* 0x000fe200000010ff */
[----:B------:R-:W-:Y:S01]  /*8e80*/  FADD R75, R30, R75 ;  /* 0x0000004b1e4b7221 */ /* 0x000fe20000000000 */
[----:B------:R-:W-:Y:S01]  /*8e90*/  F2FP.BF16.F32.PACK_AB R30, R19, R36 ;  /* 0x00000024131e723e */ /* 0x000fe200000010ff */
[----:B-1----:R-:W-:Y:S02]  /*8ea0*/  @!P3 FMUL R85, R85, R85 ;  /* 0x000000555555b220 */ /* 0x002fe40000400000 */
[----:B------:R-:W-:Y:S01]  /*8eb0*/  FADD R75, R80, R75 ;  /* 0x0000004b504b7221 */ /* 0x000fe20000000000 */
[----:B--2---:R-:W-:Y:S02]  /*8ec0*/  F2FP.BF16.F32.PACK_AB R26, R67, R28 ;  /* 0x0000001c431a723e */ /* 0x004fe400000010ff */
[----:B------:R-:W-:Y:S01]  /*8ed0*/  F2FP.BF16.F32.PACK_AB R28, R15, R32 ;  /* 0x000000200f1c723e */ /* 0x000fe200000010ff */
[----:B------:R-:W-:Y:S01]  /*8ee0*/  FADD R76, R76, R75 ;  /* 0x0000004b4c4c7221 */ /* 0x000fe20000000000 */
[----:B------:R-:W-:Y:S01]  /*8ef0*/  SHF.L.U32 R75, R7, 0x1f, RZ ;  /* 0x0000001f074b7819 */ /* 0x000fe200000006ff */
[----:B------:R-:W-:Y:S01]  /*8f00*/  FFMA R0, R85, R0, R120 ;  /* 0x0000000055007223 */ /* 0x000fe20000000078 */
[----:B---3--:R-:W-:Y:S01]  /*8f10*/  @!P6 FMUL R65, R65, R65 ;  /* 0x000000414141e220 */ /* 0x008fe20000400000 */
[----:B------:R-:W-:Y:S01]  /*8f20*/  F2FP.BF16.F32.PACK_AB R47, R47, R48 ;  /* 0x000000302f2f723e */ /* 0x000fe200000010ff */
[----:B------:R1:W2:Y:S01]  /*8f30*/  SYNCS.PHASECHK.TRANS64.TRYWAIT P2, [UR6+0x18000], R75 ;  /* 0x0180004bff0075a7 */ /* 0x0002a20008040146 */
[----:B------:R-:W-:Y:S01]  /*8f40*/  F2FP.BF16.F32.PACK_AB R51, R55, R52 ;  /* 0x000000343733723e */ /* 0x000fe200000010ff */
[----:B------:R-:W-:Y:S01]  /*8f50*/  FFMA R2, R65, R2, R76 ;  /* 0x0000000241027223 */ /* 0x000fe2000000004c */
        /* <DEDUP_REMOVED lines=47> */
[----:B------:R-:W-:Y:S01]  /*9250*/  F2FP.BF16.F32.PACK_AB R54, R74, R63 ;  /* 0x0000003f4a36723e */ /* 0x000fe200000010ff */
[----:B-12---:R-:W-:Y:S06]  /*9260*/  @!P0 BRA `(.L_x_39) ;  /* 0x0000000000048947 */ /* 0x006fec0003800000 */
[----:B------:R-:W-:Y:S01]  /*9270*/  BPT.TRAP 0x1 ;  /* 0x000000040000795c */ /* 0x000fe20000300000 */
.L_x_39:
[----:B------:R-:W-:Y:S05]  /*9280*/  @P2 BRA `(.L_x_40) ;  /* 0x0000000000082947 */ /* 0x000fea0003800000 */
[----:B------:R-:W1:Y:S02]  /*9290*/  SYNCS.PHASECHK.TRANS64.TRYWAIT P2, [UR6+0x18000], R75 ;  /* 0x0180004bff0075a7 */ /* 0x000e640008040146 */
[----:B-1----:R-:W-:Y:S05]  /*92a0*/  @!P2 BRA `(.L_x_41) ;  /* 0x0000002800d4a947 */ /* 0x002fea0003800000 */
.L_x_40:
        /* <DEDUP_REMOVED lines=43> */
.L_x_42:
[----:B------:R-:W-:-:S04]  /*9560*/  ULEA UR6, UR21, UR37, 0x3 ;  /* 0x0000002515067291 */ /* 0x000fc8000f8e183f */
[----:B------:R-:W-:-:S04]  /*9570*/  UIADD3 UR6, UR6, 0x18028, URZ ;  /* 0x0001802806067890 */ /* 0x000fc8000fffe03f */
[----:B------:R-:W-:-:S09]  /*9580*/  UPRMT UR6, URZ, 0x654, UR6 ;  /* 0x000006543f067896 */ /* 0x000fd20008000006 */
[----:B------:R-:W-:Y:S01]  /*9590*/  SYNCS.ARRIVE.TRANS64.RED.A1T0 RZ, [UR6], RZ ;  /* 0x000000ffffff79a7 */ /* 0x000fe20008100406 */
[----:B------:R-:W-:Y:S05]  /*95a0*/  @P1 BRA `(.L_x_43) ;  /* 0x0000000000041947 */ /* 0x000fea0003800000 */
[----:B------:R-:W-:Y:S01]  /*95b0*/  BPT.TRAP 0x1 ;  /* 0x000000040000795c */ /* 0x000fe20000300000 */
.L_x_43:
[----:B------:R-:W-:-:S04]  /*95c0*/  UIADD3 UR21, UR21, 0x1, URZ ;  /* 0x0000000115157890 */ /* 0x000fc8000fffe03f */
[----:B------:R-:W-:-:S04]  /*95d0*/  UISETP.NE.AND UP0, UPT, UR21, 0x5, UPT ;  /* 0x000000051500788c */ /* 0x000fc8000bf05270 */
[----:B------:R-:W-:Y:S01]  /*95e0*/  USEL UR21, UR21, URZ, UP0 ;  /* 0x0000003f15157287 */ /* 0x000fe20008000000 */
[----:B------:R-:W-:Y:S11]  /*95f0*/  @!P0 BRA `(.L_x_44) ;  /* 0x0000000000048947 */ /* 0x000ff60003800000 */
[----:B------:R-:W-:Y:S01]  /*9600*/  BPT.TRAP 0x1 ;  /* 0x000000040000795c */ /* 0x000fe20000300000 */
.L_x_44:
[----:B------:R-:W-:-:S04]  /*9610*/  ULEA UR6, UR21, UR37, 0x3 ;  /* 0x0000002515067291 */ /* 0x000fc8000f8e183f */
[----:B------:R-:W-:-:S04]  /*9620*/  UIADD3 UR6, UR6, 0x18028, URZ ;  /* 0x0001802806067890 */ /* 0x000fc8000fffe03f */
[----:B------:R-:W-:-:S09]  /*9630*/  UPRMT UR6, URZ, 0x654, UR6 ;  /* 0x000006543f067896 */ /* 0x000fd20008000006 */
[----:B------:R-:W-:Y:S01]  /*9640*/  SYNCS.ARRIVE.TRANS64.RED.A1T0 RZ, [UR6], RZ ;  /* 0x000000ffffff79a7 */ /* 0x000fe20008100406 */
[----:B------:R-:W-:Y:S05]  /*9650*/  @P1 BRA `(.L_x_45) ;  /* 0x0000000000041947 */ /* 0x000fea0003800000 */
[----:B------:R-:W-:Y:S01]  /*9660*/  BPT.TRAP 0x1 ;  /* 0x000000040000795c */ /* 0x000fe20000300000 */
.L_x_45:
[----:B------:R-:W-:Y:S01]  /*9670*/  UIADD3 UR24, UR24, 0x1, URZ ;  /* 0x0000000118187890 */ /* 0x000fe2000fffe03f */
[C---:B------:R-:W-:Y:S01]  /*9680*/  ISETP.GT.AND P2, PT, R6.reuse, 0x1, PT ;  /* 0x000000010600780c */ /* 0x040fe20003f44270 */
[----:B------:R-:W-:Y:S01]  /*9690*/  UIADD3 UR21, UR21, 0x1, URZ ;  /* 0x0000000115157890 */ /* 0x000fe2000fffe03f */
[----:B------:R-:W-:Y:S01]  /*96a0*/  IADD3 R6, R6, -0x1, RZ ;  /* 0xffffffff06067810 */ /* 0x000fe20007ffe0ff */
[----:B------:R-:W-:Y:S01]  /*96b0*/  UISETP.NE.AND UP1, UPT, UR24, 0x5, UPT ;  /* 0x000000051800788c */ /* 0x000fe2000bf25270 */
[----:B------:R-:W-:Y:S01]  /*96c0*/  VIADD R3, R3, 0x80 ;  /* 0x0000008003037836 */ /* 0x000fe20000000000 */
[----:B------:R-:W-:Y:S01]  /*96d0*/  UISETP.NE.AND UP0, UPT, UR21, 0x5, UPT ;  /* 0x000000051500788c */ /* 0x000fe2000bf05270 */
[----:B------:R-:W-:Y:S01]  /*96e0*/  MOV R9, R4 ;  /* 0x0000000400097202 */ /* 0x000fe20000000f00 */
[----:B------:R-:W-:Y:S01]  /*96f0*/  USEL UR6, URZ, 0x1, UP1 ;  /* 0x000000013f067887 */ /* 0x000fe20008800000 */
[----:B-1----:R-:W-:Y:S01]  /*9700*/  IMAD.MOV.U32 R8, RZ, RZ, R5 ;  /* 0x000000ffff087224 */ /* 0x002fe200078e0005 */
[----:B------:R-:W-:-:S02]  /*9710*/  USEL UR21, UR21, URZ, UP0 ;  /* 0x0000003f15157287 */ /* 0x000fc40008000000 */
[----:B------:R-:W-:Y:S02]  /*9720*/  USEL UR24, UR24, URZ, UP1 ;  /* 0x0000003f18187287 */ /* 0x000fe40008800000 */
[----:B------:R-:W-:Y:S01]  /*9730*/  LOP3.LUT R7, R7, UR6, RZ, 0x3c, !PT ;  /* 0x0000000607077c12 */ /* 0x000fe2000f8e3cff */
[----:B------:R-:W-:Y:S09]  /*9740*/  @P2 BRA `(.L_x_46) ;  /* 0xffffffcc00a42947 */ /* 0x000ff2000383ffff */
.L_x_35:
[----:B------:R-:W1:Y:S01]  /*9750*/  SHFL.BFLY PT, R3, R2, 0x1, 0x1f ;  /* 0x0c201f0002037f89 */ /* 0x000e6200000e0000 */
[----:B------:R-:W-:Y:S01]  /*9760*/  BSSY B0, `(.L_x_47) ;  /* 0x0000023000007945 */ /* 0x000fe20003800000 */
[----:B------:R-:W-:Y:S01]  /*9770*/  MOV R9, 0x7f800000 ;  /* 0x7f80000000097802 */ /* 0x000fe20000000f00 */
[----:B------:R-:W-:Y:S01]  /*9780*/  IMAD.MOV.U32 R8, RZ, RZ, 0x3f800000 ;  /* 0x3f800000ff087424 */ /* 0x000fe200078e00ff */
[----:B------:R-:W2:Y:S01]  /*9790*/  SHFL.BFLY PT, R7, R0, 0x1, 0x1f ;  /* 0x0c201f0000077f89 */ /* 0x000ea200000e0000 */
[----:B------:R-:W-:Y:S01]  /*97a0*/  MOV R10, 0x3f800000 ;  /* 0x3f800000000a7802 */ /* 0x000fe20000000f00 */
[----:B------:R-:W-:Y:S02]  /*97b0*/  IMAD.MOV.U32 R11, RZ, RZ, 0x7f800000 ;  /* 0x7f800000ff0b7424 */ /* 0x000fe400078e00ff */
[----:B-1----:R-:W-:Y:S01]  /*97c0*/  FADD R3, R3, R2 ;  /* 0x0000000203037221 */ /* 0x002fe20000000000 */
[----:B--2---:R-:W-:-:S04]  /*97d0*/  FADD R16, R7, R0 ;  /* 0x0000000007107221 */ /* 0x004fc80000000000 */
[----:B------:R-:W1:Y:S04]  /*97e0*/  SHFL.BFLY PT, R6, R3, 0x2, 0x1f ;  /* 0x0c401f0003067f89 */ /* 0x000e6800000e0000 */
[----:B------:R-:W2:Y:S01]  /*97f0*/  SHFL.BFLY PT, R17, R16, 0x2, 0x1f ;  /* 0x0c401f0010117f89 */ /* 0x000ea200000e0000 */
[C---:B-1----:R-:W-:Y:S01]  /*9800*/  FSETP.NE.AND P0, PT, R3.reuse, -R6, PT ;  /* 0x800000060300720b */ /* 0x042fe20003f05000 */
[----:B------:R-:W-:Y:S01]  /*9810*/  FADD R6, R3, R6 ;  /* 0x0000000603067221 */ /* 0x000fe20000000000 */
[----:B--2---:R-:W-:-:S11]  /*9820*/  FADD R7, R16, R17 ;  /* 0x0000001110077221 */ /* 0x004fd60000000000 */
[----:B------:R-:W-:Y:S05]  /*9830*/  @!P0 BRA `(.L_x_48) ;  /* 0x0000000000548947 */ /* 0x000fea0003800000 */
[----:B------:R-:W-:Y:S01]  /*9840*/  IADD3 R0, R6, 0x1800000, RZ ;  /* 0x0180000006007810 */ /* 0x000fe20007ffe0ff */
[----:B------:R-:W-:Y:S03]  /*9850*/  BSSY B1, `(.L_x_49) ;  /* 0x000000c000017945 */ /* 0x000fe60003800000 */
[----:B------:R-:W-:-:S04]  /*9860*/  LOP3.LUT R0, R0, 0x7f800000, RZ, 0xc0, !PT ;  /* 0x7f80000000007812 */ /* 0x000fc800078ec0ff */
[----:B------:R-:W-:-:S13]  /*9870*/  ISETP.GT.U32.AND P0, PT, R0, 0x1ffffff, PT ;  /* 0x01ffffff0000780c */ /* 0x000fda0003f04070 */
[----:B------:R-:W-:Y:S05]  /*9880*/  @P0 BRA `(.L_x_50) ;  /* 0x0000000000100947 */ /* 0x000fea0003800000 */
[----:B------:R-:W-:Y:S01]  /*9890*/  IMAD.MOV.U32 R2, RZ, RZ, R6 ;  /* 0x000000ffff027224 */ /* 0x000fe200078e0006 */
[----:B------:R-:W-:-:S07]  /*98a0*/  MOV R15, 0x98c0 ;  /* 0x000098c0000f7802 */ /* 0x000fce0000000f00 */
[----:B------:R-:W-:Y:S05]  /*98b0*/  CALL.REL.NOINC `($__internal_0_$__cuda_sm20_rcp_rn_f32_slowpath) ;  /* 0x0000002400f87944 */ /* 0x000fea0003c00000 */
[----:B------:R-:W-:Y:S05]  /*98c0*/  BRA `(.L_x_51) ;  /* 0x0000000000107947 */ /* 0x000fea0003800000 */
.L_x_50:
[----:B------:R-:W1:Y:S02]  /*98d0*/  MUFU.RCP R3, R6 ;  /* 0x0000000600037308 */ /* 0x000e640000001000 */
[----:B-1----:R-:W-:-:S04]  /*98e0*/  FFMA R0, R6, R3, -1 ;  /* 0xbf80000006007423 */ /* 0x002fc80000000003 */
[----:B------:R-:W-:-:S04]  /*98f0*/  FADD.FTZ R0, -R0, -RZ ;  /* 0x800000ff00007221 */ /* 0x000fc80000010100 */
[----:B------:R-:W-:-:S07]  /*9900*/  FFMA R10, R3, R0, R3 ;  /* 0x00000000030a7223 */ /* 0x000fce0000000003 */
.L_x_51:
[----:B------:R-:W-:Y:S05]  /*9910*/  BSYNC B1 ;  /* 0x0000000000017941 */ /* 0x000fea0003800000 */
.L_x_49:
[----:B------:R-:W-:Y:S01]  /*9920*/  FSETP.GEU.AND P0, PT, |R6|, 1.175494350822287508e-38, PT ;  /* 0x008000000600780b */ /* 0x000fe20003f0e200 */
[----:B------:R-:W-:-:S12]  /*9930*/  ULDC UR4, c[0x0][0x600] ;  /* 0x0001800000047ab9 */ /* 0x000fd80000000800 */
[----:B------:R-:W-:-:S04]  /*9940*/  @!P0 FMUL R6, R6, 16777216 ;  /* 0x4b80000006068820 */ /* 0x000fc80000400000 */
[----:B------:R-:W1:Y:S02]  /*9950*/  MUFU.LG2 R0, R6 ;  /* 0x0000000600007308 */ /* 0x000e640000000c00 */
[----:B-1----:R-:W-:-:S04]  /*9960*/  @!P0 FADD R0, R0, -24 ;  /* 0xc1c0000000008421 */ /* 0x002fc80000000000 */
[----:B------:R-:W-:-:S04]  /*9970*/  FMUL R11, R0, 0.69314718246459960938 ;  /* 0x3f317218000b7820 */ /* 0x000fc80000400000 */
[----:B------:R-:W-:-:S07]  /*9980*/  FFMA R11, R4, UR4, R11 ;  /* 0x00000004040b7c23 */ /* 0x000fce000800000b */
.L_x_48:
[----:B------:R-:W-:Y:S05]  /*9990*/  BSYNC B0 ;  /* 0x0000000000007941 */ /* 0x000fea0003800000 */
.L_x_47:
[----:B------:R-:W-:Y:S01]  /*99a0*/  FSETP.NE.AND P0, PT, R16, -R17, PT ;  /* 0x800000111000720b */ /* 0x000fe20003f05000 */
[----:B------:R-:W-:Y:S01]  /*99b0*/  ULDC UR4, c[0x0][0x608] ;  /* 0x0001820000047ab9 */ /* 0x000fe20000000800 */
[----:B------:R-:W-:Y:S01]  /*99c0*/  BSSY B0, `(.L_x_52) ;  /* 0x0000029000007945 */ /* 0x000fe20003800000 */
[----:B------:R-:W-:-:S04]  /*99d0*/  FMUL R10, R10, UR4 ;  /* 0x000000040a0a7c20 */ /* 0x000fc80008400000 */
        /* <DEDUP_REMOVED lines=16> */
[----:B------:R-:W-:Y:S06]  /*9ae0*/  @!P0 BRA `(.L_x_53) ;  /* 0x0000000000588947 */ /* 0x000fec0003800000 */
        /* <DEDUP_REMOVED lines=8> */
[----:B------:R-:W-:Y:S01]  /*9b70*/  MOV R8, R10 ;  /* 0x0000000a00087202 */ /* 0x000fe20000000f00 */
[----:B------:R-:W-:Y:S06]  /*9b80*/  BRA `(.L_x_56) ;  /* 0x0000000000107947 */ /* 0x000fec0003800000 */
.L_x_55:
[----:B------:R-:W1:Y:S02]  /*9b90*/  MUFU.RCP R8, R7 ;  /* 0x0000000700087308 */ /* 0x000e640000001000 */
[----:B-1----:R-:W-:-:S04]  /*9ba0*/  FFMA R0, R7, R8, -1 ;  /* 0xbf80000007007423 */ /* 0x002fc80000000008 */
[----:B------:R-:W-:-:S04]  /*9bb0*/  FADD.FTZ R3, -R0, -RZ ;  /* 0x800000ff00037221 */ /* 0x000fc80000010100 */
[----:B------:R-:W-:-:S07]  /*9bc0*/  FFMA R8, R8, R3, R8 ;  /* 0x0000000308087223 */ /* 0x000fce0000000008 */
.L_x_56:
[----:B------:R-:W-:Y:S05]  /*9bd0*/  BSYNC B1 ;  /* 0x0000000000017941 */ /* 0x000fea0003800000 */
.L_x_54:
[----:B------:R-:W-:Y:S01]  /*9be0*/  FSETP.GEU.AND P0, PT, |R7|, 1.175494350822287508e-38, PT ;  /* 0x008000000700780b */ /* 0x000fe20003f0e200 */
[----:B------:R-:W-:-:S12]  /*9bf0*/  ULDC UR4, c[0x0][0x600] ;  /* 0x0001800000047ab9 */ /* 0x000fd80000000800 */
[----:B------:R-:W-:-:S04]  /*9c00*/  @!P0 FMUL R7, R7, 16777216 ;  /* 0x4b80000007078820 */ /* 0x000fc80000400000 */
[----:B------:R-:W1:Y:S02]  /*9c10*/  MUFU.LG2 R0, R7 ;  /* 0x0000000700007308 */ /* 0x000e640000000c00 */
[----:B-1----:R-:W-:-:S04]  /*9c20*/  @!P0 FADD R0, R0, -24 ;  /* 0xc1c0000000008421 */ /* 0x002fc80000000000 */
[----:B------:R-:W-:-:S04]  /*9c30*/  FMUL R0, R0, 0.69314718246459960938 ;  /* 0x3f31721800007820 */ /* 0x000fc80000400000 */
[----:B------:R-:W-:-:S07]  /*9c40*/  FFMA R9, R5, UR4, R0 ;  /* 0x0000000405097c23 */ /* 0x000fce0008000000 */
.L_x_53:
[----:B------:R-:W-:Y:S05]  /*9c50*/  BSYNC B0 ;  /* 0x0000000000007941 */ /* 0x000fea0003800000 */
.L_x_52:
[----:B------:R-:W-:Y:S01]  /*9c60*/  UISETP.NE.AND UP0, UPT, UR36, 0x1, UPT ;  /* 0x000000012400788c */ /* 0x000fe2000bf05270 */
[----:B------:R-:W1:Y:S01]  /*9c70*/  S2R R2, SR_TID.X ;  /* 0x0000000000027919 */ /* 0x000e620000002100 */
[----:B------:R-:W-:Y:S02]  /*9c80*/  ULDC.64 UR8, c[0x0][0x208] ;  /* 0x0000820000087ab9 */ /* 0x000fe40000000a00 */
[----:B------:R-:W-:-:S06]  /*9c90*/  USEL UR4, URZ, 0x1, UP0 ;  /* 0x000000013f047887 */ /* 0x000fcc0008000000 */
[----:B------:R-:W-:Y:S01]  /*9ca0*/  IMAD.U32 R0, RZ, RZ, UR4 ;  /* 0x00000004ff007e24 */ /* 0x000fe2000f8e00ff */
[----:B------:R-:W-:Y:S02]  /*9cb0*/  ULDC UR4, c[0x0][0x608] ;  /* 0x0001820000047ab9 */ /* 0x000fe40000000800 */
[----:B------:R-:W-:Y:S02]  /*9cc0*/  FMUL R8, R8, UR4 ;  /* 0x0000000408087c20 */ /* 0x000fe40008400000 */
[----:B------:R-:W-:-:S04]  /*9cd0*/  SHF.L.U32 R0, R0, 0x1f, RZ ;  /* 0x0000001f00007819 */ /* 0x000fc800000006ff */
[----:B------:R-:W2:Y:S01]  /*9ce0*/  SYNCS.PHASECHK.TRANS64.TRYWAIT P0, [UR23+0x8], R0 ;  /* 0x00000800ff0075a7 */ /* 0x000ea20008000157 */
[C---:B-1----:R-:W-:Y:S02]  /*9cf0*/  LOP3.LUT P1, RZ, R2.reuse, 0x3, RZ, 0xc0, !PT ;  /* 0x0000000302ff7812 */ /* 0x042fe4000782c0ff */
[----:B------:R-:W-:Y:S01]  /*9d00*/  LOP3.LUT R16, R2, 0x7f, RZ, 0xc0, !PT ;  /* 0x0000007f02107812 */ /* 0x000fe200078ec0ff */
[----:B--2---:R-:W-:Y:S10]  /*9d10*/  @!P0 BRA `(.L_x_57) ;  /* 0x0000002000508947 */ /* 0x004ff40003800000 */
.L_x_107:
[----:B------:R-:W-:Y:S01]  /*9d20*/  USHF.L.U32 UR42, UR42, 0x6, URZ ;  /* 0x000000062a2a7899 */ /* 0x000fe2000800063f */
[----:B------:R-:W-:Y:S01]  /*9d30*/  BSSY B0, `(.L_x_58) ;  /* 0x0000018000007945 */ /* 0x000fe20003800000 */
[----:B------:R-:W-:-:S03]  /*9d40*/  SHF.R.U32.HI R17, RZ, 0x5, R16 ;  /* 0x00000005ff117819 */ /* 0x000fc60000011610 */
[----:B------:R-:W-:Y:S07]  /*9d50*/  @P1 BRA `(.L_x_59) ;  /* 0x0000000000541947 */ /* 0x000fee0003800000 */
[----:B------:R-:W2:Y:S01]  /*9d60*/  S2UR UR4, SR_CTAID.Y ;  /* 0x00000000000479c3 */ /* 0x000ea20000002600 */
[----:B-1----:R-:W-:Y:S01]  /*9d70*/  SHF.R.U32.HI R0, RZ, 0x2, R2 ;  /* 0x00000002ff007819 */ /* 0x002fe20000011602 */
[----:B------:R-:W-:Y:S01]  /*9d80*/  ULDC.64 UR6, c[0x0][0x688] ;  /* 0x0001a20000067ab9 */ /* 0x000fe20000000a00 */
[----:B------:R-:W-:Y:S02]  /*9d90*/  SHF.L.U32 R3, R17, 0x4, RZ ;  /* 0x0000000411037819 */ /* 0x000fe400000006ff */
[----:B------:R-:W-:-:S03]  /*9da0*/  LOP3.LUT R0, R0, 0x7, RZ, 0xc0, !PT ;  /* 0x0000000700007812 */ /* 0x000fc600078ec0ff */
[----:B------:R-:W1:Y:S01]  /*9db0*/  S2UR UR5, SR_CTAID.Z ;  /* 0x00000000000579c3 */ /* 0x000e620000002700 */
[----:B------:R-:W-:-:S05]  /*9dc0*/  LOP3.LUT R0, R3, 0xfffffff0, R0, 0xe2, !PT ;  /* 0xfffffff003007812 */ /* 0x000fca00078ee200 */
[----:B------:R-:W-:-:S05]  /*9dd0*/  VIADD R3, R0, UR42 ;  /* 0x0000002a00037c36 */ /* 0x000fca0008000000 */
[----:B------:R-:W-:Y:S01]  /*9de0*/  IADD3 R2, R3, 0x8, RZ ;  /* 0x0000000803027810 */ /* 0x000fe20007ffe0ff */
[----:B--2---:R-:W-:-:S04]  /*9df0*/  UIMAD UR4, UR4, UR6, UR42 ;  /* 0x00000006040472a4 */ /* 0x004fc8000f8e022a */
[----:B-1----:R-:W-:-:S03]  /*9e00*/  UIMAD UR4, UR5, UR7, UR4 ;  /* 0x00000007050472a4 */ /* 0x002fc6000f8e0204 */
[----:B------:R-:W-:Y:S02]  /*9e10*/  ULDC UR5, c[0x0][0x288] ;  /* 0x0000a20000057ab9 */ /* 0x000fe40000000800 */
[----:B------:R-:W-:Y:S02]  /*9e20*/  ISETP.GE.U32.AND P0, PT, R3, UR5, PT ;  /* 0x0000000503007c0c */ /* 0x000fe4000bf06070 */
[----:B------:R-:W-:Y:S02]  /*9e30*/  IADD3 R0, P2, R0, UR4, RZ ;  /* 0x0000000400007c10 */ /* 0x000fe4000ff5e0ff */
[----:B------:R-:W-:Y:S01]  /*9e40*/  ISETP.GE.U32.AND P1, PT, R2, UR5, PT ;  /* 0x0000000502007c0c */ /* 0x000fe2000bf26070 */
[----:B------:R-:W-:Y:S02]  /*9e50*/  ULDC.64 UR4, c[0x0][0x680] ;  /* 0x0001a00000047ab9 */ /* 0x000fe40000000a00 */
[----:B------:R-:W-:Y:S01]  /*9e60*/  IMAD.X R3, RZ, RZ, RZ, P2 ;  /* 0x000000ffff037224 */ /* 0x000fe200010e06ff */
[----:B------:R-:W-:-:S04]  /*9e70*/  LEA R2, P2, R0, UR4, 0x2 ;  /* 0x0000000400027c11 */ /* 0x000fc8000f8410ff */
[----:B------:R-:W-:-:S05]  /*9e80*/  LEA.HI.X R3, R0, UR5, R3, 0x2, P2 ;  /* 0x0000000500037c11 */ /* 0x000fca00090f1403 */
[----:B------:R2:W-:Y:S04]  /*9e90*/  @!P0 STG.E desc[UR8][R2.64], R11 ;  /* 0x0000000b02008986 */ /* 0x0005e8000c101908 */
[----:B------:R2:W-:Y:S02]  /*9ea0*/  @!P1 STG.E desc[UR8][R2.64+0x20], R9 ;  /* 0x0000200902009986 */ /* 0x0005e4000c101908 */
.L_x_59:
[----:B------:R-:W-:Y:S05]  /*9eb0*/  BSYNC B0 ;  /* 0x0000000000007941 */ /* 0x000fea0003800000 */
.L_x_58:
[----:B------:R-:W-:Y:S01]  /*9ec0*/  ULDC.64 UR4, c[0x0][0x730] ;  /* 0x0001cc0000047ab9 */ /* 0x000fe20000000a00 */
[-C--:B------:R-:W-:Y:S01]  /*9ed0*/  FMUL R90, R90, R8.reuse ;  /* 0x000000085a5a7220 */ /* 0x080fe20000400000 */
[----:B------:R-:W-:Y:S01]  /*9ee0*/  ISETP.NE.U32.AND P0, PT, RZ, UR4, PT ;  /* 0x00000004ff007c0c */ /* 0x000fe2000bf05070 */
[-C--:B------:R-:W-:Y:S01]  /*9ef0*/  FMUL R38, R91, R8.reuse ;  /* 0x000000085b267220 */ /* 0x080fe20000400000 */
[-C--:B------:R-:W-:Y:S01]  /*9f00*/  FMUL R94, R94, R8.reuse ;  /* 0x000000085e5e7220 */ /* 0x080fe20000400000 */
[-C--:B------:R-:W-:Y:S01]  /*9f10*/  FMUL R40, R95, R8.reuse ;  /* 0x000000085f287220 */ /* 0x080fe20000400000 */
[----:B------:R-:W-:Y:S01]  /*9f20*/  ISETP.NE.AND.EX P0, PT, RZ, UR5, PT, P0 ;  /* 0x00000005ff007c0c */ /* 0x000fe2000bf05300 */
        /* <DEDUP_REMOVED lines=12> */
[----:B------:R-:W-:Y:S06]  /*9ff0*/  @P0 BRA `(.L_x_60) ;  /* 0x0000000000200947 */ /* 0x000fec0003800000 */
[----:B------:R-:W-:Y:S02]  /*a000*/  ULDC.64 UR4, c[0x0][0x728] ;  /* 0x0001ca0000047ab9 */ /* 0x000fe40000000a00 */
[----:B------:R-:W-:-:S04]  /*a010*/  ISETP.NE.U32.AND P0, PT, RZ, UR4, PT ;  /* 0x00000004ff007c0c */ /* 0x000fc8000bf05070 */
[----:B------:R-:W-:-:S13]  /*a020*/  ISETP.NE.AND.EX P0, PT, RZ, UR5, PT, P0 ;  /* 0x00000005ff007c0c */ /* 0x000fda000bf05300 */
[----:B------:R-:W-:Y:S05]  /*a030*/  @!P0 BRA `(.L_x_61) ;  /* 0x00000000000c8947 */ /* 0x000fea0003800000 */
[----:B-12---:R-:W1:Y:S02]  /*a040*/  LDC.64 R2, c[0x0][0x728] ;  /* 0x0001ca00ff027b82 */ /* 0x006e640000000a00 */
[----:B-1----:R4:W5:Y:S01]  /*a050*/  LDG.E R2, desc[UR8][R2.64] ;  /* 0x0000000802027981 */ /* 0x002962000c1e1900 */
[----:B------:R-:W-:Y:S05]  /*a060*/  BRA `(.L_x_60) ;  /* 0x0000000000047947 */ /* 0x000fea0003800000 */
.L_x_61:
[----:B--2---:R-:W3:Y:S02]  /*a070*/  LDC R2, c[0x0][0x720] ;  /* 0x0001c800ff027b82 */ /* 0x004ee40000000800 */
.L_x_60:
[----:B-1----:R-:W-:Y:S02]  /*a080*/  MOV R0, RZ ;  /* 0x000000ff00007202 */ /* 0x002fe40000000f00 */
[----:B---3-5:R-:W-:Y:S02]  /*a090*/  MOV R37, R2 ;  /* 0x0000000200257202 */ /* 0x028fe40000000f00 */
[----:B------:R-:W-:-:S13]  /*a0a0*/  LOP3.LUT P0, RZ, R0, 0x1bf, RZ, 0xc0, !PT ;  /* 0x000001bf00ff7812 */ /* 0x000fda000780c0ff */
[----:B------:R-:W-:Y:S05]  /*a0b0*/  @!P0 BRA `(.L_x_62) ;  /* 0x0000000000408947 */ /* 0x000fea0003800000 */
[----:B------:R-:W-:Y:S01]  /*a0c0*/  MOV R0, 0x0 ;  /* 0x0000000000007802 */ /* 0x000fe20000000f00 */
[----:B------:R-:W-:Y:S01]  /*a0d0*/  ULDC.64 UR4, c[0x4][0x68] ;  /* 0x01001a0000047ab9 */ /* 0x000fe20000000a00 */
[----:B------:R-:W-:Y:S01]  /*a0e0*/  ULDC.64 UR6, c[0x4][0x8] ;  /* 0x0100020000067ab9 */ /* 0x000fe20000000a00 */
[----:B------:R-:W-:Y:S01]  /*a0f0*/  IMAD.U32 R4, RZ, RZ, UR4 ;  /* 0x00000004ff047e24 */ /* 0x000fe2000f8e00ff */
[----:B--2-4-:R1:W2:Y:S01]  /*a100*/  LDC.64 R2, c[0x4][R0] ;  /* 0x0100000000027b82 */ /* 0x0142a20000000a00 */
[----:B------:R-:W-:Y:S01]  /*a110*/  MOV R5, UR5 ;  /* 0x0000000500057c02 */ /* 0x000fe20008000f00 */
[----:B------:R-:W-:Y:S01]  /*a120*/  ULDC.64 UR4, c[0x4][0x70] ;  /* 0x01001c0000047ab9 */ /* 0x000fe20000000a00 */
[----:B------:R-:W-:Y:S01]  /*a130*/  IMAD.U32 R10, RZ, RZ, UR6 ;  /* 0x00000006ff0a7e24 */ /* 0x000fe2000f8e00ff */
[----:B------:R-:W-:Y:S01]  /*a140*/  MOV R7, UR5 ;  /* 0x0000000500077c02 */ /* 0x000fe20008000f00 */
[----:B------:R-:W-:Y:S01]  /*a150*/  IMAD.U32 R6, RZ, RZ, UR4 ;  /* 0x00000004ff067e24 */ /* 0x000fe2000f8e00ff */
[----:B------:R-:W-:Y:S01]  /*a160*/  MOV R11, UR7 ;  /* 0x00000007000b7c02 */ /* 0x000fe20008000f00 */
[----:B------:R-:W-:Y:S01]  /*a170*/  IMAD.MOV.U32 R8, RZ, RZ, 0x70 ;  /* 0x00000070ff087424 */ /* 0x000fe200078e00ff */
[----:B------:R-:W-:Y:S01]  /*a180*/  MOV R12, 0x1 ;  /* 0x00000001000c7802 */ /* 0x000fe20000000f00 */
[----:B-1----:R-:W-:-:S07]  /*a190*/  IMAD.MOV.U32 R13, RZ, RZ, RZ ;  /* 0x000000ffff0d7224 */ /* 0x002fce00078e00ff */
[----:B------:R-:W-:-:S07]  /*a1a0*/  LEPC R20, `(.L_x_62) ;  /* 0x000000001014794e */ /* 0x000fce0000000000 */
[----:B--2---:R-:W-:Y:S05]  /*a1b0*/  CALL.ABS.NOINC R2 ;  /* 0x0000000002007343 */ /* 0x004fea0003c00000 */
.L_x_62:
[----:B------:R-:W-:Y:S01]  /*a1c0*/  MOV R18, UR37 ;  /* 0x0000002500127c02 */ /* 0x000fe20008000f00 */
[----:B--2-4-:R-:W-:-:S04]  /*a1d0*/  IMAD.U32 R3, RZ, RZ, UR36 ;  /* 0x00000024ff037e24 */ /* 0x014fc8000f8e00ff */
[----:B------:R-:W-:-:S05]  /*a1e0*/  IMAD R18, R3, 0x2200, R18 ;  /* 0x0000220003127824 */ /* 0x000fca00078e0212 */
[----:B------:R-:W-:-:S04]  /*a1f0*/  IADD3 R19, R18, -0x2200, RZ ;  /* 0xffffde0012137810 */ /* 0x000fc80007ffe0ff */
[----:B------:R-:W-:-:S13]  /*a200*/  LOP3.LUT P0, RZ, R19, 0x1b0, RZ, 0xc0, !PT ;  /* 0x000001b013ff7812 */ /* 0x000fda000780c0ff */
[----:B------:R-:W-:Y:S05]  /*a210*/  @!P0 BRA `(.L_x_63) ;  /* 0x0000000000408947 */ /* 0x000fea0003800000 */
[----:B------:R-:W-:Y:S01]  /*a220*/  MOV R0, 0x0 ;  /* 0x0000000000007802 */ /* 0x000fe20000000f00 */
[----:B------:R-:W-:Y:S01]  /*a230*/  ULDC.64 UR4, c[0x4][0x68] ;  /* 0x01001a0000047ab9 */ /* 0x000fe20000000a00 */
[----:B------:R-:W-:Y:S01]  /*a240*/  ULDC.64 UR6, c[0x4][0x8] ;  /* 0x0100020000067ab9 */ /* 0x000fe20000000a00 */
[----:B------:R-:W-:Y:S01]  /*a250*/  IMAD.U32 R4, RZ, RZ, UR4 ;  /* 0x00000004ff047e24 */ /* 0x000fe2000f8e00ff */
[----:B------:R1:W2:Y:S01]  /*a260*/  LDC.64 R2, c[0x4][R0] ;  /* 0x0100000000027b82 */ /* 0x0002a20000000a00 */
        /* <DEDUP_REMOVED lines=11> */
.L_x_63:
[----:B------:R-:W1:Y:S01]  /*a320*/  S2R R5, SR_TID.X ;  /* 0x0000000000057919 */ /* 0x000e620000002100 */
[----:B------:R-:W-:Y:S01]  /*a330*/  ULDC.64 UR4, c[0x0][0x730] ;  /* 0x0001cc0000047ab9 */ /* 0x000fe20000000a00 */
[----:B------:R-:W-:Y:S02]  /*a340*/  IADD3 R16, R16, 0x1f, RZ ;  /* 0x0000001f10107810 */ /* 0x000fe40007ffe0ff */
[----:B------:R-:W-:Y:S02]  /*a350*/  ISETP.NE.U32.AND P0, PT, RZ, UR4, PT ;  /* 0x00000004ff007c0c */ /* 0x000fe4000bf05070 */
[----:B------:R-:W-:Y:S02]  /*a360*/  ISETP.GT.U32.AND P1, PT, R16, 0x3e, PT ;  /* 0x0000003e1000780c */ /* 0x000fe40003f24070 */
[----:B------:R-:W-:-:S13]  /*a370*/  ISETP.NE.AND.EX P0, PT, RZ, UR5, PT, P0 ;  /* 0x00000005ff007c0c */ /* 0x000fda000bf05300 */
[----:B------:R-:W2:Y:S01]  /*a380*/  @P0 LDC R37, c[0x0][0x720] ;  /* 0x0001c800ff250b82 */ /* 0x000ea20000000800 */
[C---:B-1----:R-:W-:Y:S02]  /*a390*/  SHF.L.U32 R0, R5.reuse, 0x5, RZ ;  /* 0x0000000505007819 */ /* 0x042fe400000006ff */
[----:B------:R-:W-:Y:S02]  /*a3a0*/  SHF.R.U32.HI R3, RZ, 0x1, R5 ;  /* 0x00000001ff037819 */ /* 0x000fe40000011605 */
[C---:B------:R-:W-:Y:S02]  /*a3b0*/  LOP3.LUT R2, R0.reuse, 0xc0, RZ, 0xc0, !PT ;  /* 0x000000c000027812 */ /* 0x040fe400078ec0ff */
[----:B------:R-:W-:Y:S02]  /*a3c0*/  LOP3.LUT R4, R0, 0x20, RZ, 0xc0, !PT ;  /* 0x0000002000047812 */ /* 0x000fe400078ec0ff */
[----:B------:R-:W-:Y:S01]  /*a3d0*/  LOP3.LUT R2, R2, 0x8, R3, 0xf8, !PT ;  /* 0x0000000802027812 */ /* 0x000fe200078ef803 */
[----:B------:R-:W-:Y:S01]  /*a3e0*/  IMAD.SHL.U32 R3, R5, 0x4, RZ ;  /* 0x0000000405037824 */ /* 0x000fe200078e00ff */
[----:B------:R-:W-:-:S02]  /*a3f0*/  LEA R4, R17, R4, 0x9 ;  /* 0x0000000411047211 */ /* 0x000fc400078e48ff */
[----:B------:R-:W-:Y:S01]  /*a400*/  LOP3.LUT R0, R0, 0x100, RZ, 0xc0, !PT ;  /* 0x0000010000007812 */ /* 0x000fe200078ec0ff */
[-C--:B--2---:R-:W-:Y:S01]  /*a410*/  FMUL R9, R24, R37.reuse ;  /* 0x0000002518097220 */ /* 0x084fe20000400000 */
[----:B------:R-:W-:Y:S01]  /*a420*/  LOP3.LUT R3, R2, 0x18, R3, 0x78, !PT ;  /* 0x0000001802037812 */ /* 0x000fe200078e7803 */
[-C--:B------:R-:W-:Y:S01]  /*a430*/  FMUL R11, R40, R37.reuse ;  /* 0x00000025280b7220 */ /* 0x080fe20000400000 */
[----:B------:R-:W-:Y:S01]  /*a440*/  LOP3.LUT P0, RZ, R5, 0x4, RZ, 0xc0, !PT ;  /* 0x0000000405ff7812 */ /* 0x000fe2000780c0ff */
[-C--:B------:R-:W-:Y:S01]  /*a450*/  FMUL R5, R22, R37.reuse ;  /* 0x0000002516057220 */ /* 0x080fe20000400000 */
[----:B------:R-:W-:Y:S01]  /*a460*/  IADD3 R3, R3, R4, R0 ;  /* 0x0000000403037210 */ /* 0x000fe20007ffe000 */
[-C--:B------:R-:W-:Y:S01]  /*a470*/  FMUL R0, R88, R37.reuse ;  /* 0x0000002558007220 */ /* 0x080fe20000400000 */
[-C--:B------:R-:W-:Y:S01]  /*a480*/  FMUL R4, R92, R37.reuse ;  /* 0x000000255c047220 */ /* 0x080fe20000400000 */
[-C--:B------:R-:W-:Y:S01]  /*a490*/  FMUL R6, R94, R37.reuse ;  /* 0x000000255e067220 */ /* 0x080fe20000400000 */
[-C--:B------:R-:W-:Y:S01]  /*a4a0*/  FMUL R10, R98, R37.reuse ;  /* 0x00000025620a7220 */ /* 0x080fe20000400000 */
[-C--:B------:R-:W-:Y:S01]  /*a4b0*/  FMUL R15, R42, R37.reuse ;  /* 0x000000252a0f7220 */ /* 0x080fe20000400000 */
        /* <DEDUP_REMOVED lines=9> */
[----:B------:R-:W-:-:S02]  /*a550*/  IMAD.MOV.U32 R0, RZ, RZ, 0x10 ;  /* 0x00000010ff007424 */ /* 0x000fc400078e00ff */
        /* <DEDUP_REMOVED lines=16> */
[----:B------:R-:W-:Y:S01]  /*a660*/  F2FP.BF16.F32.PACK_AB R43, R11, R6 ;  /* 0x000000060b2b723e */ /* 0x000fe200000010ff */
[----:B------:R-:W-:Y:S01]  /*a670*/  FMUL R37, R118, R37 ;  /* 0x0000002576257220 */ /* 0x000fe20000400000 */
[----:B------:R-:W-:-:S02]  /*a680*/  F2FP.BF16.F32.PACK_AB R9, R15, R10 ;  /* 0x0000000a0f09723e */ /* 0x000fc400000010ff */
[----:B------:R-:W-:Y:S02]  /*a690*/  F2FP.BF16.F32.PACK_AB R41, R7, R2 ;  /* 0x000000020729723e */ /* 0x000fe400000010ff */
[----:B------:R-:W-:Y:S02]  /*a6a0*/  F2FP.BF16.F32.PACK_AB R8, R13, R8 ;  /* 0x000000080d08723e */ /* 0x000fe400000010ff */
[----:B------:R-:W-:Y:S02]  /*a6b0*/  F2FP.BF16.F32.PACK_AB R10, R17, R12 ;  /* 0x0000000c110a723e */ /* 0x000fe400000010ff */
[----:B------:R-:W-:Y:S02]  /*a6c0*/  F2FP.BF16.F32.PACK_AB R11, R21, R14 ;  /* 0x0000000e150b723e */ /* 0x000fe400000010ff */
[----:B------:R-:W-:Y:S02]  /*a6d0*/  SEL R0, R0, 0xfffffff0, !P0 ;  /* 0xfffffff000007807 */ /* 0x000fe40004000000 */
[----:B------:R-:W-:Y:S01]  /*a6e0*/  LEA R19, R3, R19, 0x1 ;  /* 0x0000001303137211 */ /* 0x000fe200078e08ff */
[----:B------:R-:W-:Y:S06]  /*a6f0*/  @P1 BRA `(.L_x_64) ;  /* 0x0000000000041947 */ /* 0x000fec0003800000 */
[----:B------:R-:W-:-:S04]  /*a700*/  DEPBAR.LE SB0, 0x1 ;  /* 0x000080400000791a */ /* 0x000fc80000000000 */
.L_x_64:
[----:B------:R-:W-:Y:S05]  /*a710*/  WARPSYNC.ALL ;  /* 0x0000000000007948 */ /* 0x000fea0003800000 */
[----:B------:R-:W-:Y:S01]  /*a720*/  BAR.SYNC.DEFER_BLOCKING 0x1, 0x80 ;  /* 0x0042000000007b1d */ /* 0x000fe20000010000 */
[----:B------:R-:W-:Y:S01]  /*a730*/  LEA R3, R3, R18, 0x1 ;  /* 0x0000001203037211 */ /* 0x000fe200078e08ff */
[----:B------:R-:W-:Y:S01]  /*a740*/  IMAD R0, R0, 0x2, R19 ;  /* 0x0000000200007824 */ /* 0x000fe200078e0213 */
[----:B------:R-:W-:Y:S02]  /*a750*/  F2FP.BF16.F32.PACK_AB R4, R16, R23 ;  /* 0x000000171004723e */ /* 0x000fe400000010ff */
[----:B------:R-:W-:Y:S01]  /*a760*/  F2FP.BF16.F32.PACK_AB R5, R20, R25 ;  /* 0x000000191405723e */ /* 0x000fe200000010ff */
[----:B------:R-:W-:Y:S01]  /*a770*/  BSSY B0, `(.L_x_65) ;  /* 0x000001c000007945 */ /* 0x000fe20003800000 */
[----:B------:R-:W-:-:S02]  /*a780*/  F2FP.BF16.F32.PACK_AB R6, R22, R27 ;  /* 0x0000001b1606723e */ /* 0x000fc400000010ff */
[----:B------:R-:W-:Y:S02]  /*a790*/  F2FP.BF16.F32.PACK_AB R7, R24, R29 ;  /* 0x0000001d1807723e */ /* 0x000fe400000010ff */
[----:B------:R-:W-:Y:S02]  /*a7a0*/  F2FP.BF16.F32.PACK_AB R12, R26, R31 ;  /* 0x0000001f1a0c723e */ /* 0x000fe400000010ff */
[----:B------:R-:W-:Y:S02]  /*a7b0*/  F2FP.BF16.F32.PACK_AB R13, R28, R33 ;  /* 0x000000211c0d723e */ /* 0x000fe400000010ff */
[----:B------:R-:W-:Y:S02]  /*a7c0*/  F2FP.BF16.F32.PACK_AB R14, R30, R35 ;  /* 0x000000231e0e723e */ /* 0x000fe400000010ff */
[----:B------:R-:W-:Y:S01]  /*a7d0*/  F2FP.BF16.F32.PACK_AB R15, R32, R37 ;  /* 0x00000025200f723e */ /* 0x000fe200000010ff */
[----:B------:R1:W-:Y:S04]  /*a7e0*/  STSM.16.M88.4 [R3+-0x2200], R40 ;  /* 0xffde002803007844 */ /* 0x0003e80000000200 */
[----:B------:R1:W-:Y:S01]  /*a7f0*/  STSM.16.M88.4 [R0], R8 ;  /* 0x0000000800007844 */ /* 0x0003e20000000200 */
[----:B------:R-:W-:Y:S01]  /*a800*/  @!PT LDS RZ, [RZ] ;  /* 0x00000000fffff984 */ /* 0x000fe20000000800 */
[----:B------:R-:W-:Y:S01]  /*a810*/  @!PT LDS RZ, [RZ] ;  /* 0x00000000fffff984 */ /* 0x000fe20000000800 */
[----:B------:R-:W-:Y:S01]  /*a820*/  @!PT LDS RZ, [RZ] ;  /* 0x00000000fffff984 */ /* 0x000fe20000000800 */
[----:B------:R-:W-:Y:S01]  /*a830*/  @!PT LDS RZ, [RZ] ;  /* 0x00000000fffff984 */ /* 0x000fe20000000800 */
[----:B------:R2:W-:Y:S06]  /*a840*/  MEMBAR.ALL.CTA ;  /* 0x0000000000007992 */ /* 0x0005ec0000008000 */
[----:B--2---:R-:W2:Y:S02]  /*a850*/  FENCE.VIEW.ASYNC.S ;  /* 0x00000000000073c6 */ /* 0x004ea40000000000 */
[----:B--2---:R-:W-:Y:S06]  /*a860*/  BAR.SYNC.DEFER_BLOCKING 0x1, 0x80 ;  /* 0x0042000000007b1d */ /* 0x004fec0000010000 */
[----:B------:R-:W-:Y:S05]  /*a870*/  @P1 BRA `(.L_x_66) ;  /* 0x00000000002c1947 */ /* 0x000fea0003800000 */
[----:B------:R-:W-:Y:S01]  /*a880*/  S2UR UR44, SR_CTAID.Z ;  /* 0x00000000002c79c3 */ /* 0x000fe20000002700 */
[----:B------:R-:W-:Y:S01]  /*a890*/  R2UR UR40, R18 ;  /* 0x00000000122872ca */ /* 0x000fe200000e0000 */
[----:B------:R-:W-:Y:S01]  /*a8a0*/  ULDC.64 UR4, c[0x0][0x198] ;  /* 0x0000660000047ab9 */ /* 0x000fe20000000a00 */
[----:B------:R-:W-:Y:S01]  /*a8b0*/  UMOV UR41, URZ ;  /* 0x0000003f00297c82 */ /* 0x000fe20008000000 */
[----:B------:R-:W-:-:S04]  /*a8c0*/  UIADD3 UR4, UP0, UR4, 0x670, URZ ;  /* 0x0000067004047890 */ /* 0x000fc8000ff1e03f */
[----:B------:R-:W2:Y:S01]  /*a8d0*/  S2UR UR43, SR_CTAID.Y ;  /* 0x00000000002b79c3 */ /* 0x000ea20000002600 */
[----:B------:R-:W-:-:S05]  /*a8e0*/  UIADD3.X UR5, URZ, UR5, URZ, UP0, !UPT ;  /* 0x000000053f057290 */ /* 0x000fca00087fe43f */
[----:B------:R-:W-:-:S09]  /*a8f0*/  UIADD3 UR40, UR40, -0x2200, URZ ;  /* 0xffffde0028287890 */ /* 0x000fd2000fffe03f */
[----:B--2---:R2:W-:Y:S01]  /*a900*/  UTMASTG.4D [UR40], [UR4] ;  /* 0x00000028040073b5 */ /* 0x0045e20008018000 */
[----:B------:R0:W-:Y:S01]  /*a910*/  UTMACMDFLUSH ;  /* 0x00000000000079b7 */ /* 0x0001e20000000000 */
[----:B--2---:R-:W-:-:S04]  /*a920*/  DEPBAR.LE SB0, 0x1 ;  /* 0x000080400000791a */ /* 0x004fc80000000000 */
.L_x_66:
[----:B------:R-:W-:Y:S05]  /*a930*/  BSYNC B0 ;  /* 0x0000000000007941 */ /* 0x000fea0003800000 */
.L_x_65:
[----:B------:R-:W-:Y:S06]  /*a940*/  BAR.SYNC.DEFER_BLOCKING 0x1, 0x80 ;  /* 0x0042000000007b1d */ /* 0x000fec0000010000 */
[----:B------:R-:W-:Y:S01]  /*a950*/  BSSY B0, `(.L_x_67) ;  /* 0x0000015000007945 */ /* 0x000fe20003800000 */
[----:B------:R2:W-:Y:S04]  /*a960*/  STSM.16.M88.4 [R19+0x1000], R4 ;  /* 0x0010000413007844 */ /* 0x0005e80000000200 */
[----:B------:R2:W-:Y:S01]  /*a970*/  STSM.16.M88.4 [R0+0x1000], R12 ;  /* 0x0010000c00007844 */ /* 0x0005e20000000200 */
[----:B------:R-:W-:Y:S01]  /*a980*/  @!PT LDS RZ, [RZ] ;  /* 0x00000000fffff984 */ /* 0x000fe20000000800 */
[----:B------:R-:W-:Y:S01]  /*a990*/  @!PT LDS RZ, [RZ] ;  /* 0x00000000fffff984 */ /* 0x000fe20000000800 */
[----:B------:R-:W-:Y:S01]  /*a9a0*/  @!PT LDS RZ, [RZ] ;  /* 0x00000000fffff984 */ /* 0x000fe20000000800 */
[----:B------:R-:W-:Y:S01]  /*a9b0*/  @!PT LDS RZ, [RZ] ;  /* 0x00000000fffff984 */ /* 0x000fe20000000800 */
[----:B------:R3:W-:Y:S06]  /*a9c0*/  MEMBAR.ALL.CTA ;  /* 0x0000000000007992 */ /* 0x0007ec0000008000 */
[----:B---3--:R-:W3:Y:S02]  /*a9d0*/  FENCE.VIEW.ASYNC.S ;  /* 0x00000000000073c6 */ /* 0x008ee40000000000 */
[----:B---3--:R-:W-:Y:S06]  /*a9e0*/  BAR.SYNC.DEFER_BLOCKING 0x1, 0x80 ;  /* 0x0042000000007b1d */ /* 0x008fec0000010000 */
[----:B------:R-:W-:Y:S05]  /*a9f0*/  @P1 BRA `(.L_x_68) ;  /* 0x0000000000281947 */ /* 0x000fea0003800000 */
[----:B------:R-:W-:Y:S01]  /*aa00*/  S2UR UR44, SR_CTAID.Z ;  /* 0x00000000002c79c3 */ /* 0x000fe20000002700 */
[----:B------:R-:W-:Y:S01]  /*aa10*/  R2UR UR40, R18 ;  /* 0x00000000122872ca */ /* 0x000fe200000e0000 */
[----:B------:R-:W-:Y:S01]  /*aa20*/  ULDC.64 UR4, c[0x0][0x198] ;  /* 0x0000660000047ab9 */ /* 0x000fe20000000a00 */
[----:B------:R-:W-:Y:S01]  /*aa30*/  UMOV UR41, 0x20 ;  /* 0x0000002000297882 */ /* 0x000fe20000000000 */
[----:B------:R-:W-:-:S04]  /*aa40*/  UIADD3 UR4, UP0, UR4, 0x670, URZ ;  /* 0x0000067004047890 */ /* 0x000fc8000ff1e03f */
[----:B------:R-:W3:Y:S01]  /*aa50*/  S2UR UR43, SR_CTAID.Y ;  /* 0x00000000002b79c3 */ /* 0x000ee20000002600 */
[----:B------:R-:W-:-:S05]  /*aa60*/  UIADD3.X UR5, URZ, UR5, URZ, UP0, !UPT ;  /* 0x000000053f057290 */ /* 0x000fca00087fe43f */
[----:B------:R-:W-:-:S09]  /*aa70*/  UIADD3 UR40, UR40, -0x1200, URZ ;  /* 0xffffee0028287890 */ /* 0x000fd2000fffe03f */
[----:B---3--:R3:W-:Y:S02]  /*aa80*/  UTMASTG.4D [UR40], [UR4] ;  /* 0x00000028040073b5 */ /* 0x0087e40008018000 */
[----:B---3--:R0:W-:Y:S02]  /*aa90*/  UTMACMDFLUSH ;  /* 0x00000000000079b7 */ /* 0x0081e40000000000 */
.L_x_68:
[----:B------:R-:W-:Y:S05]  /*aaa0*/  BSYNC B0 ;  /* 0x0000000000007941 */ /* 0x000fea0003800000 */
.L_x_67:
[----:B------:R-:W-:Y:S01]  /*aab0*/  UIADD3 UR36, UR36, -0x1, URZ ;  /* 0xffffffff24247890 */ /* 0x000fe2000fffe03f */
[----:B------:R-:W-:-:S04]  /*aac0*/  DEPBAR.LE SB0, 0x0 ;  /* 0x000080000000791a */ /* 0x000fc80000000000 */
[----:B------:R-:W-:-:S04]  /*aad0*/  USHF.L.U32 UR4, UR36, 0x3, URZ ;  /* 0x0000000324047899 */ /* 0x000fc8000800063f */
[----:B------:R-:W-:-:S04]  /*aae0*/  ULOP3.LUT UR4, UR4, 0x8, URZ, 0xe2, !UPT ;  /* 0x0000000804047892 */ /* 0x000fc8000f8ee23f */
[----:B------:R-:W-:-:S06]  /*aaf0*/  ULOP3.LUT UR4, UR4, 0x18, URZ, 0x3c, !UPT ;  /* 0x0000001804047892 */ /* 0x000fcc000f8e3c3f */
[----:B-12---:R-:W-:-:S04]  /*ab00*/  MOV R0, UR4 ;  /* 0x0000000400007c02 */ /* 0x006fc80008000f00 */
[----:B------:R-:W-:Y:S01]  /*ab10*/  SYNCS.ARRIVE.TRANS64.A1T0 RZ, [R0+UR37+0x18090], RZ ;  /* 0x018090ff00ff79a7 */ /* 0x000fe20008100025 */
[----:B------:R-:W-:Y:S05]  /*ab20*/  EXIT ;  /* 0x000000000000794d */ /* 0x000fea0003800000 */
.L_x_6:
[----:B------:R-:W-:-:S08]  /*ab30*/  UISETP.NE.AND UP0, UPT, UR10, 0x1, UPT ;  /* 0x000000010a00788c */ /* 0x000fd0000bf05270 */
[----:B------:R-:W1:-:S00]  /*ab40*/  USETMAXREG.DEALLOC.CTAPOOL 0x18 ;  /* 0x00000018000079c8 */ /* 0x000e4000080e0500 */
[----:B------:R-:W-:-:S13]  /*ab50*/  PLOP3.LUT P0, PT, PT, PT, UP0, 0x80, 0x0 ;  /* 0x000000000000781c */ /* 0x000fda0003f0f008 */
[----:B------:R-:W-:Y:S05]  /*ab60*/  @P0 EXIT ;  /* 0x000000000000094d */ /* 0x000fea0003800000 */
[----:B------:R-:W2:Y:S01]  /*ab70*/  S2UR UR11, SR_CTAID.X ;  /* 0x00000000000b79c3 */ /* 0x000ea20000002500 */
[----:B------:R-:W-:Y:S01]  /*ab80*/  ELECT P3, URZ, PT ;  /* 0x00000000003f782f */ /* 0x000fe20003860000 */
[----:B------:R-:W-:Y:S01]  /*ab90*/  BSSY B0, `(.L_x_69) ;  /* 0x0000029000007945 */ /* 0x000fe20003800000 */
[----:B-1----:R-:W-:Y:S01]  /*aba0*/  MOV R2, RZ ;  /* 0x000000ff00027202 */ /* 0x002fe20000000f00 */
[----:B------:R-:W-:Y:S01]  /*abb0*/  IMAD.MOV.U32 R8, RZ, RZ, RZ ;  /* 0x000000ffff087224 */ /* 0x000fe200078e00ff */
[----:B------:R-:W-:-:S03]  /*abc0*/  MOV R4, RZ ;  /* 0x000000ff00047202 */ /* 0x000fc60000000f00 */
[----:B------:R-:W1:Y:S08]  /*abd0*/  S2UR UR20, SR_CTAID.Y ;  /* 0x00000000001479c3 */ /* 0x000e700000002600 */
[----:B------:R-:W3:Y:S01]  /*abe0*/  S2UR UR21, SR_CTAID.Z ;  /* 0x00000000001579c3 */ /* 0x000ee20000002700 */
[----:B--2---:R-:W-:Y:S01]  /*abf0*/  USHF.L.U32 UR11, UR11, 0x7, URZ ;  /* 0x000000070b0b7899 */ /* 0x004fe2000800063f */
[----:B------:R-:W-:Y:S11]  /*ac00*/  @!P3 BRA `(.L_x_70) ;  /* 0x000000000084b947 */ /* 0x000ff60003800000 */
[----:B------:R-:W2:Y:S01]  /*ac10*/  S2R R4, SR_CgaCtaId ;  /* 0x0000000000047919 */ /* 0x000ea20000008800 */
[----:B------:R-:W-:Y:S02]  /*ac20*/  MOV R3, 0x400 ;  /* 0x0000040000037802 */ /* 0x000fe40000000f00 */
[----:B------:R-:W-:Y:S02]  /*ac30*/  MOV R5, 0x1 ;  /* 0x0000000100057802 */ /* 0x000fe40000000f00 */
[----:B--2---:R-:W-:Y:S02]  /*ac40*/  LEA R4, R4, R3, 0x18 ;  /* 0x0000000304047211 */ /* 0x004fe400078ec0ff */
[----:B------:R-:W-:-:S04]  /*ac50*/  SHF.L.U32 R3, R5, 0x1f, RZ ;  /* 0x0000001f05037819 */ /* 0x000fc800000006ff */
[----:B------:R-:W2:Y:S02]  /*ac60*/  SYNCS.PHASECHK.TRANS64.TRYWAIT P0, [R4+URZ+0x18060], R3 ;  /* 0x01806003040075a7 */ /* 0x000ea4000800017f */
[----:B--2---:R-:W-:Y:S05]  /*ac70*/  @!P0 BRA `(.L_x_71) ;  /* 0x0000001000908947 */ /* 0x004fea0003800000 */
.L_x_108:
[----:B------:R-:W-:Y:S01]  /*ac80*/  ULOP3.LUT UR4, UR6, 0x2, URZ, 0xfc, !UPT ;  /* 0x0000000206047892 */ /* 0x000fe2000f8efc3f */
[----:B--2---:R-:W-:-:S03]  /*ac90*/  @P2 IMAD.MOV.U32 R3, RZ, RZ, 0x2000 ;  /* 0x00002000ff032424 */ /* 0x004fc600078e00ff */
[----:B------:R-:W-:Y:S01]  /*aca0*/  UPRMT UR4, UR4, 0x9910, URZ ;  /* 0x0000991004047896 */ /* 0x000fe2000800003f */
[----:B------:R2:W-:Y:S03]  /*acb0*/  @P2 SYNCS.ARRIVE.TRANS64 RZ, [R4+URZ+0x18050], R3 ;  /* 0x0180500304ff29a7 */ /* 0x0005e6000800003f */
[----:B------:R-:W-:-:S06]  /*acc0*/  UISETP.NE.AND UP0, UPT, UR4, 0x2, UPT ;  /* 0x000000020400788c */ /* 0x000fcc000bf05270 */
[----:B------:R-:W-:-:S13]  /*acd0*/  PLOP3.LUT P0, PT, PT, PT, UP0, 0x80, 0x0 ;  /* 0x000000000000781c */ /* 0x000fda0003f0f008 */
[----:B--2---:R-:W-:Y:S05]  /*ace0*/  @P0 BRA `(.L_x_72) ;  /* 0x0000000000040947 */ /* 0x004fea0003800000 */
[----:B-1-3--:R-:W-:Y:S01]  /*acf0*/  BPT.TRAP 0x1 ;  /* 0x000000040000795c */ /* 0x00afe20000300000 */
.L_x_72:
[----:B------:R-:W-:-:S04]  /*ad00*/  LOP3.LUT P0, RZ, R0, 0x1f, RZ, 0xc0, !PT ;  /* 0x0000001f00ff7812 */ /* 0x000fc8000780c0ff */
[----:B------:R-:W-:-:S13]  /*ad10*/  PLOP3.LUT P0, PT, P0, P2, PT, 0x2a, 0x0 ;  /* 0x000000000000781c */ /* 0x000fda0000704572 */
[----:B------:R-:W-:Y:S05]  /*ad20*/  @P0 BRA `(.L_x_73) ;  /* 0x0000000000040947 */ /* 0x000fea0003800000 */
[----:B-1-3--:R-:W-:Y:S01]  /*ad30*/  BPT.TRAP 0x1 ;  /* 0x000000040000795c */ /* 0x00afe20000300000 */
.L_x_73:
[----:B------:R-:W-:Y:S01]  /*ad40*/  R2UR UR8, R4 ;  /* 0x00000000040872ca */ /* 0x000fe200000e0000 */
[----:B------:R-:W-:Y:S01]  /*ad50*/  ULDC.64 UR4, c[0x0][0x198] ;  /* 0x0000660000047ab9 */ /* 0x000fe20000000a00 */
[----:B------:R-:W-:Y:S01]  /*ad60*/  UMOV UR14, 0x0 ;  /* 0x00000000000e7882 */ /* 0x000fe20000000000 */
[----:B------:R-:W-:Y:S01]  /*ad70*/  UIADD3 UR4, UP0, UR4, 0xf0, URZ ;  /* 0x000000f004047890 */ /* 0x000fe2000ff1e03f */
[----:B------:R-:W-:Y:S01]  /*ad80*/  MOV R4, 0x1 ;  /* 0x0000000100047802 */ /* 0x000fe20000000f00 */
[----:B------:R-:W-:Y:S01]  /*ad90*/  UMOV UR15, 0x10000000 ;  /* 0x10000000000f7882 */ /* 0x000fe20000000000 */
[----:B------:R-:W-:Y:S01]  /*ada0*/  UMOV UR10, URZ ;  /* 0x0000003f000a7c82 */ /* 0x000fe20008000000 */
[----:B------:R-:W-:Y:S01]  /*adb0*/  UIADD3.X UR5, URZ, UR5, URZ, UP0, !UPT ;  /* 0x000000053f057290 */ /* 0x000fe200087fe43f */
[----:B------:R-:W-:Y:S01]  /*adc0*/  MOV R8, 0x40 ;  /* 0x0000004000087802 */ /* 0x000fe20000000f00 */
[----:B-1----:R-:W-:Y:S01]  /*add0*/  UMOV UR12, UR20 ;  /* 0x00000014000c7c82 */ /* 0x002fe20008000000 */
[----:B---3--:R-:W-:-:S03]  /*ade0*/  UMOV UR13, UR21 ;  /* 0x00000015000d7c82 */ /* 0x008fc60008000000 */
[----:B------:R-:W-:-:S09]  /*adf0*/  UIADD3 UR9, UR8, 0x18050, URZ ;  /* 0x0001805008097890 */ /* 0x000fd2000fffe03f */
[----:B------:R2:W-:Y:S02]  /*ae00*/  UTMALDG.4D [UR8], [UR4], desc[UR14] ;  /* 0x00000e08040075b4 */ /* 0x0005e40008019000 */
[----:B--2---:R-:W-:Y:S01]  /*ae10*/  NOP ;  /* 0x0000000000007918 */ /* 0x004fe20000000000 */
.L_x_70:
[----:B-1-3--:R-:W-:Y:S05]  /*ae20*/  BSYNC B0 ;  /* 0x0000000000007941 */ /* 0x00afea0003800000 */
.L_x_69:
[----:B------:R-:W1:Y:S01]  /*ae30*/  LDC R3, c[0x0][0x28c] ;  /* 0x0000a300ff037b82 */ /* 0x000e620000000800 */
[----:B------:R-:W-:Y:S01]  /*ae40*/  BSSY B0, `(.L_x_74) ;  /* 0x0000023000007945 */ /* 0x000fe20003800000 */
[----:B-1----:R-:W-:-:S13]  /*ae50*/  ISETP.GT.AND P4, PT, R3, RZ, P3 ;  /* 0x000000ff0300720c */ /* 0x002fda0001f84270 */
[----:B------:R-:W-:Y:S05]  /*ae60*/  @!P4 BRA `(.L_x_75) ;  /* 0x000000000080c947 */ /* 0x000fea0003800000 */
[----:B------:R-:W1:Y:S01]  /*ae70*/  S2R R5, SR_CgaCtaId ;  /* 0x0000000000057919 */ /* 0x000e620000008800 */
[----:B------:R-:W-:-:S04]  /*ae80*/  MOV R2, 0x400 ;  /* 0x0000040000027802 */ /* 0x000fc80000000f00 */
[----:B-1----:R-:W-:Y:S01]  /*ae90*/  LEA R5, R5, R2, 0x18 ;  /* 0x0000000205057211 */ /* 0x002fe200078ec0ff */
[----:B------:R-:W-:-:S05]  /*aea0*/  IMAD.MOV.U32 R2, RZ, RZ, 0x1 ;  /* 0x00000001ff027424 */ /* 0x000fca00078e00ff */
[----:B------:R-:W-:-:S04]  /*aeb0*/  SHF.L.U32 R2, R2, 0x1f, RZ ;  /* 0x0000001f02027819 */ /* 0x000fc800000006ff */
[----:B------:R-:W1:Y:S02]  /*aec0*/  SYNCS.PHASECHK.TRANS64.TRYWAIT P0, [R5+URZ+0x18028], R2 ;  /* 0x01802802050075a7 */ /* 0x000e64000800017f */
[----:B-1----:R-:W-:Y:S05]  /*aed0*/  @!P0 BRA `(.L_x_76) ;  /* 0x00000010000c8947 */ /* 0x002fea0003800000 */
.L_x_109:
[----:B------:R-:W-:Y:S01]  /*aee0*/  ULOP3.LUT UR4, UR6, 0x2, URZ, 0xfc, !UPT ;  /* 0x0000000206047892 */ /* 0x000fe2000f8efc3f */
[----:B-1----:R-:W-:-:S03]  /*aef0*/  @P2 MOV R2, 0x4000 ;  /* 0x0000400000022802 */ /* 0x002fc60000000f00 */
[----:B------:R-:W-:Y:S01]  /*af00*/  UPRMT UR4, UR4, 0x9910, URZ ;  /* 0x0000991004047896 */ /* 0x000fe2000800003f */
[----:B------:R1:W-:Y:S03]  /*af10*/  @P2 SYNCS.ARRIVE.TRANS64 RZ, [R5+URZ+0x18000], R2 ;  /* 0x0180000205ff29a7 */ /* 0x0003e6000800003f */
[----:B------:R-:W-:-:S06]  /*af20*/  UISETP.NE.AND UP0, UPT, UR4, 0x2, UPT ;  /* 0x000000020400788c */ /* 0x000fcc000bf05270 */
[----:B------:R-:W-:-:S13]  /*af30*/  PLOP3.LUT P0, PT, PT, PT, UP0, 0x80, 0x0 ;  /* 0x000000000000781c */ /* 0x000fda0003f0f008 */
[----:B-1----:R-:W-:Y:S05]  /*af40*/  @P0 BRA `(.L_x_77) ;  /* 0x0000000000040947 */ /* 0x002fea0003800000 */
[----:B------:R-:W-:Y:S01]  /*af50*/  BPT.TRAP 0x1 ;  /* 0x000000040000795c */ /* 0x000fe20000300000 */
.L_x_77:
[----:B------:R-:W-:-:S04]  /*af60*/  LOP3.LUT P0, RZ, R0, 0x1f, RZ, 0xc0, !PT ;  /* 0x0000001f00ff7812 */ /* 0x000fc8000780c0ff */
[----:B------:R-:W-:-:S13]  /*af70*/  PLOP3.LUT P0, PT, P0, P2, PT, 0x2a, 0x0 ;  /* 0x000000000000781c */ /* 0x000fda0000704572 */
[----:B------:R-:W-:Y:S05]  /*af80*/  @P0 BRA `(.L_x_78) ;  /* 0x0000000000040947 */ /* 0x000fea0003800000 */
[----:B------:R-:W-:Y:S01]  /*af90*/  BPT.TRAP 0x1 ;  /* 0x000000040000795c */ /* 0x000fe20000300000 */
.L_x_78:
        /* <DEDUP_REMOVED lines=8> */
[----:B------:R-:W-:-:S05]  /*b020*/  UMOV UR19, URZ ;  /* 0x0000003f00137c82 */ /* 0x000fca0008000000 */
[----:B------:R-:W-:Y:S02]  /*b030*/  UIADD3 UR16, UR17, 0x4000, URZ ;  /* 0x0000400011107890 */ /* 0x000fe4000fffe03f */
[----:B------:R-:W-:-:S09]  /*b040*/  UIADD3 UR17, UR17, 0x18000, URZ ;  /* 0x0001800011117890 */ /* 0x000fd2000fffe03f */
[----:B------:R1:W-:Y:S02]  /*b050*/  UTMALDG.4D [UR16], [UR4], desc[UR8] ;  /* 0x00000810040075b4 */ /* 0x0003e40008019000 */
[----:B-1----:R-:W-:Y:S01]  /*b060*/  NOP ;  /* 0x0000000000007918 */ /* 0x002fe20000000000 */
.L_x_75:
[----:B------:R-:W-:Y:S05]  /*b070*/  BSYNC B0 ;  /* 0x0000000000007941 */ /* 0x000fea0003800000 */
.L_x_74:
[----:B------:R-:W-:Y:S04]  /*b080*/  BSSY B0, `(.L_x_79) ;  /* 0x0000025000007945 */ /* 0x000fe80003800000 */
[----:B------:R-:W-:Y:S05]  /*b090*/  @!P3 BRA `(.L_x_80) ;  /* 0x00000000008cb947 */ /* 0x000fea0003800000 */
[----:B------:R-:W1:Y:S01]  /*b0a0*/  S2R R6, SR_CgaCtaId ;  /* 0x0000000000067919 */ /* 0x000e620000008800 */
[----:B------:R-:W-:-:S04]  /*b0b0*/  MOV R5, 0x400 ;  /* 0x0000040000057802 */ /* 0x000fc80000000f00 */
[----:B-1----:R-:W-:Y:S01]  /*b0c0*/  LEA R7, R6, R5, 0x18 ;  /* 0x0000000506077211 */ /* 0x002fe200078ec0ff */
[----:B------:R-:W-:-:S03]  /*b0d0*/  IMAD.MOV.U32 R6, RZ, RZ, 0x1 ;  /* 0x00000001ff067424 */ /* 0x000fc600078e00ff */
[----:B------:R-:W-:Y:S02]  /*b0e0*/  LEA R5, R4, R7, 0x3 ;  /* 0x0000000704057211 */ /* 0x000fe400078e18ff */
[----:B------:R-:W-:-:S04]  /*b0f0*/  SHF.L.U32 R6, R6, 0x1f, RZ ;  /* 0x0000001f06067819 */ /* 0x000fc800000006ff */
[----:B------:R-:W1:Y:S02]  /*b100*/  SYNCS.PHASECHK.TRANS64.TRYWAIT P0, [R5+URZ+0x18060], R6 ;  /* 0x01806006050075a7 */ /* 0x000e64000800017f */
[----:B-1----:R-:W-:Y:S05]  /*b110*/  @!P0 BRA `(.L_x_81) ;  /* 0x0000000c00908947 */ /* 0x002fea0003800000 */
.L_x_110:
        /* <DEDUP_REMOVED lines=8> */
.L_x_82:
[----:B------:R-:W-:-:S04]  /*b1a0*/  LOP3.LUT P0, RZ, R0, 0x1f, RZ, 0xc0, !PT ;  /* 0x0000001f00ff7812 */ /* 0x000fc8000780c0ff */
[----:B------:R-:W-:-:S13]  /*b1b0*/  PLOP3.LUT P0, PT, P0, P2, PT, 0x2a, 0x0 ;  /* 0x000000000000781c */ /* 0x000fda0000704572 */
[----:B------:R-:W-:Y:S05]  /*b1c0*/  @P0 BRA `(.L_x_83) ;  /* 0x0000000000040947 */ /* 0x000fea0003800000 */
[----:B------:R-:W-:Y:S01]  /*b1d0*/  BPT.TRAP 0x1 ;  /* 0x000000040000795c */ /* 0x000fe20000300000 */
.L_x_83:
[----:B------:R-:W-:Y:S01]  /*b1e0*/  R2UR UR16, R4 ;  /* 0x00000000041072ca */ /* 0x000fe200000e0000 */
[----:B------:R-:W-:Y:S01]  /*b1f0*/  ULDC.64 UR8, c[0x0][0x198] ;  /* 0x0000660000087ab9 */ /* 0x000fe20000000a00 */
[----:B------:R-:W-:Y:S01]  /*b200*/  R2UR UR4, R7 ;  /* 0x00000000070472ca */ /* 0x000fe200000e0000 */
[----:B------:R-:W-:Y:S01]  /*b210*/  UIADD3 UR8, UP0, UR8, 0xf0, URZ ;  /* 0x000000f008087890 */ /* 0x000fe2000ff1e03f */
[----:B------:R-:W-:Y:S01]  /*b220*/  R2UR UR19, R8 ;  /* 0x00000000081372ca */ /* 0x000fe200000e0000 */
[----:B------:R-:W-:Y:S01]  /*b230*/  UMOV UR5, 0x10000000 ;  /* 0x1000000000057882 */ /* 0x000fe20000000000 */
[----:B------:R-:W-:Y:S01]  /*b240*/  R2UR UR17, R5 ;  /* 0x00000000051172ca */ /* 0x000fe200000e0000 */
[----:B------:R-:W-:Y:S01]  /*b250*/  UIADD3.X UR9, URZ, UR9, URZ, UP0, !UPT ;  /* 0x000000093f097290 */ /* 0x000fe200087fe43f */
[----:B------:R-:W-:-:S07]  /*b260*/  UMOV UR18, URZ ;  /* 0x0000003f00127c82 */ /* 0x000fce0008000000 */
[----:B------:R-:W-:Y:S02]  /*b270*/  ULEA UR16, UR16, UR4, 0xd ;  /* 0x0000000410107291 */ /* 0x000fe4000f8e683f */
[----:B------:R-:W-:Y:S02]  /*b280*/  UIADD3 UR19, UR11, UR19, URZ ;  /* 0x000000130b137290 */ /* 0x000fe4000fffe03f */
[----:B------:R-:W-:Y:S01]  /*b290*/  UIADD3 UR17, UR17, 0x18050, URZ ;  /* 0x0001805011117890 */ /* 0x000fe2000fffe03f */
[----:B------:R-:W-:-:S08]  /*b2a0*/  UMOV UR4, 0x0 ;  /* 0x0000000000047882 */ /* 0x000fd00000000000 */
[----:B------:R1:W-:Y:S02]  /*b2b0*/  UTMALDG.4D [UR16], [UR8], desc[UR4] ;  /* 0x00000410080075b4 */ /* 0x0003e40008019000 */
[----:B-1----:R-:W-:Y:S01]  /*b2c0*/  NOP ;  /* 0x0000000000007918 */ /* 0x002fe20000000000 */
.L_x_80:
[----:B------:R-:W-:Y:S05]  /*b2d0*/  BSYNC B0 ;  /* 0x0000000000007941 */ /* 0x000fea0003800000 */
.L_x_79:
[----:B------:R-:W-:Y:S01]  /*b2e0*/  BSSY B0, `(.L_x_84) ;  /* 0x0000027000007945 */ /* 0x000fe20003800000 */
[----:B------:R-:W-:-:S03]  /*b2f0*/  IMAD.MOV.U32 R8, RZ, RZ, RZ ;  /* 0x000000ffff087224 */ /* 0x000fc600078e00ff */
[----:B------:R-:W-:Y:S05]  /*b300*/  @!P4 BRA `(.L_x_85) ;  /* 0x000000000090c947 */ /* 0x000fea0003800000 */
[----:B------:R-:W1:Y:S01]  /*b310*/  S2R R5, SR_CgaCtaId ;  /* 0x0000000000057919 */ /* 0x000e620000008800 */
[----:B------:R-:W-:Y:S02]  /*b320*/  MOV R4, 0x400 ;  /* 0x0000040000047802 */ /* 0x000fe40000000f00 */
[----:B------:R-:W-:-:S04]  /*b330*/  MOV R7, 0x1 ;  /* 0x0000000100077802 */ /* 0x000fc80000000f00 */
[----:B------:R-:W-:Y:S02]  /*b340*/  SHF.L.U32 R7, R7, 0x1f, RZ ;  /* 0x0000001f07077819 */ /* 0x000fe400000006ff */
[----:B-1----:R-:W-:-:S04]  /*b350*/  LEA R5, R5, R4, 0x18 ;  /* 0x0000000405057211 */ /* 0x002fc800078ec0ff */
[----:B------:R-:W-:-:S04]  /*b360*/  LEA R4, R2, R5, 0x3 ;  /* 0x0000000502047211 */ /* 0x000fc800078e18ff */
[----:B------:R-:W1:Y:S02]  /*b370*/  SYNCS.PHASECHK.TRANS64.TRYWAIT P0, [R4+URZ+0x18028], R7 ;  /* 0x01802807040075a7 */ /* 0x000e64000800017f */
[----:B-1----:R-:W-:Y:S05]  /*b380*/  @!P0 BRA `(.L_x_86) ;  /* 0x0000000c00088947 */ /* 0x002fea0003800000 */
.L_x_111:
[----:B------:R-:W-:Y:S01]  /*b390*/  ULOP3.LUT UR4, UR6, 0x2, URZ, 0xfc, !UPT ;  /* 0x0000000206047892 */ /* 0x000fe2000f8efc3f */
[----:B-1----:R-:W-:-:S03]  /*b3a0*/  @P2 IMAD.MOV.U32 R7, RZ, RZ, 0x4000 ;  /* 0x00004000ff072424 */ /* 0x002fc600078e00ff */
[----:B------:R-:W-:Y:S01]  /*b3b0*/  UPRMT UR4, UR4, 0x9910, URZ ;  /* 0x0000991004047896 */ /* 0x000fe2000800003f */
[----:B------:R1:W-:Y:S03]  /*b3c0*/  @P2 SYNCS.ARRIVE.TRANS64 RZ, [R4+URZ+0x18000], R7 ;  /* 0x0180000704ff29a7 */ /* 0x0003e6000800003f */
[----:B------:R-:W-:-:S06]  /*b3d0*/  UISETP.NE.AND UP0, UPT, UR4, 0x2, UPT ;  /* 0x000000020400788c */ /* 0x000fcc000bf05270 */
[----:B------:R-:W-:-:S13]  /*b3e0*/  PLOP3.LUT P0, PT, PT, PT, UP0, 0x80, 0x0 ;  /* 0x000000000000781c */ /* 0x000fda0003f0f008 */
[----:B-1----:R-:W-:Y:S05]  /*b3f0*/  @P0 BRA `(.L_x_87) ;  /* 0x0000000000040947 */ /* 0x002fea0003800000 */
[----:B------:R-:W-:Y:S01]  /*b400*/  BPT.TRAP 0x1 ;  /* 0x000000040000795c */ /* 0x000fe20000300000 */
.L_x_87:
[----:B------:R-:W-:-:S04]  /*b410*/  LOP3.LUT P0, RZ, R0, 0x1f, RZ, 0xc0, !PT ;  /* 0x0000001f00ff7812 */ /* 0x000fc8000780c0ff */
[----:B------:R-:W-:-:S13]  /*b420*/  PLOP3.LUT P0, PT, P0, P2, PT, 0x2a, 0x0 ;  /* 0x000000000000781c */ /* 0x000fda0000704572 */
[----:B------:R-:W-:Y:S05]  /*b430*/  @P0 BRA `(.L_x_88) ;  /* 0x0000000000040947 */ /* 0x000fea0003800000 */
[----:B------:R-:W-:Y:S01]  /*b440*/  BPT.TRAP 0x1 ;  /* 0x000000040000795c */ /* 0x000fe20000300000 */
.L_x_88:
[----:B------:R-:W-:Y:S01]  /*b450*/  LEA R5, R2, R5, 0xe ;  /* 0x0000000502057211 */ /* 0x000fe200078e70ff */
[----:B------:R-:W-:Y:S01]  /*b460*/  ULDC.64 UR4, c[0x0][0x198] ;  /* 0x0000660000047ab9 */ /* 0x000fe20000000a00 */
[----:B------:R-:W-:Y:S01]  /*b470*/  R2UR UR17, R4 ;  /* 0x00000000041172ca */ /* 0x000fe200000e0000 */
[----:B------:R-:W-:Y:S01]  /*b480*/  UIADD3 UR4, UP0, UR4, 0x2f0, URZ ;  /* 0x000002f004047890 */ /* 0x000fe2000ff1e03f */
[----:B------:R-:W-:Y:S01]  /*b490*/  R2UR UR16, R5 ;  /* 0x00000000051072ca */ /* 0x000fe200000e0000 */
[----:B------:R-:W-:Y:S01]  /*b4a0*/  UMOV UR8, 0x0 ;  /* 0x0000000000087882 */ /* 0x000fe20000000000 */
[----:B------:R-:W-:Y:S01]  /*b4b0*/  UMOV UR9, 0x10000000 ;  /* 0x1000000000097882 */ /* 0x000fe20000000000 */
[----:B------:R-:W-:Y:S01]  /*b4c0*/  UIADD3.X UR5, URZ, UR5, URZ, UP0, !UPT ;  /* 0x000000053f057290 */ /* 0x000fe200087fe43f */
[----:B------:R-:W-:Y:S01]  /*b4d0*/  IADD3 R2, R2, 0x1, RZ ;  /* 0x0000000102027810 */ /* 0x000fe20007ffe0ff */
[----:B------:R-:W-:Y:S01]  /*b4e0*/  UMOV UR18, URZ ;  /* 0x0000003f00127c82 */ /* 0x000fe20008000000 */
[----:B------:R-:W-:Y:S01]  /*b4f0*/  UMOV UR19, URZ ;  /* 0x0000003f00137c82 */ /* 0x000fe20008000000 */
[----:B------:R-:W-:-:S04]  /*b500*/  IMAD.MOV.U32 R8, RZ, RZ, 0x1 ;  /* 0x00000001ff087424 */ /* 0x000fc800078e00ff */
[----:B------:R-:W-:Y:S02]  /*b510*/  UIADD3 UR17, UR17, 0x18000, URZ ;  /* 0x0001800011117890 */ /* 0x000fe4000fffe03f */
[----:B------:R-:W-:-:S09]  /*b520*/  UIADD3 UR16, UR16, 0x4000, URZ ;  /* 0x0000400010107890 */ /* 0x000fd2000fffe03f */
[----:B------:R1:W-:Y:S02]  /*b530*/  UTMALDG.4D [UR16], [UR4], desc[UR8] ;  /* 0x00000810040075b4 */ /* 0x0003e40008019000 */
[----:B-1----:R-:W-:Y:S01]  /*b540*/  NOP ;  /* 0x0000000000007918 */ /* 0x002fe20000000000 */
.L_x_85:
[----:B------:R-:W-:Y:S05]  /*b550*/  BSYNC B0 ;  /* 0x0000000000007941 */ /* 0x000fea0003800000 */
.L_x_84:
[----:B------:R-:W-:-:S13]  /*b560*/  ISETP.GE.AND P0, PT, R3, 0x81, PT ;  /* 0x000000810300780c */ /* 0x000fda0003f06270 */
[----:B------:R-:W-:Y:S05]  /*b570*/  @!P0 EXIT ;  /* 0x000000000000894d */ /* 0x000fea0003800000 */
[----:B------:R-:W-:Y:S01]  /*b580*/  IADD3 R3, R3, 0x7f, RZ ;  /* 0x0000007f03037810 */ /* 0x000fe20007ffe0ff */
[----:B------:R-:W-:Y:S01]  /*b590*/  BSSY B0, `(.L_x_89) ;  /* 0x000005b000007945 */ /* 0x000fe20003800000 */
[----:B------:R-:W-:Y:S02]  /*b5a0*/  LOP3.LUT P0, RZ, R0, 0x1f, RZ, 0xc0, !PT ;  /* 0x0000001f00ff7812 */ /* 0x000fe4000780c0ff */
[----:B------:R-:W-:Y:S02]  /*b5b0*/  SHF.R.S32.HI R0, RZ, 0x1f, R3 ;  /* 0x0000001fff007819 */ /* 0x000fe40000011403 */
[----:B------:R-:W-:Y:S02]  /*b5c0*/  PLOP3.LUT P0, PT, P0, P2, PT, 0x2a, 0x0 ;  /* 0x000000000000781c */ /* 0x000fe40000704572 */
[----:B------:R-:W-:Y:S02]  /*b5d0*/  LEA.HI R0, R0, R3, RZ, 0x7 ;  /* 0x0000000300007211 */ /* 0x000fe400078f38ff */
[----:B------:R-:W-:-:S02]  /*b5e0*/  MOV R3, UR6 ;  /* 0x0000000600037c02 */ /* 0x000fc40008000f00 */
[----:B------:R-:W-:Y:S02]  /*b5f0*/  SHF.R.S32.HI R4, RZ, 0x7, R0 ;  /* 0x00000007ff047819 */ /* 0x000fe40000011400 */
[----:B------:R-:W-:Y:S02]  /*b600*/  LOP3.LUT R0, R3, 0x2, RZ, 0xfc, !PT ;  /* 0x0000000203007812 */ /* 0x000fe400078efcff */
[----:B------:R-:W-:Y:S01]  /*b610*/  MOV R3, 0x1 ;  /* 0x0000000100037802 */ /* 0x000fe20000000f00 */
[----:B------:R-:W-:-:S07]  /*b620*/  IMAD.SHL.U32 R4, R4, 0x2, RZ ;  /* 0x0000000204047824 */ /* 0x000fce00078e00ff */
.L_x_100:
[----:B------:R-:W-:Y:S04]  /*b630*/  BSSY B1, `(.L_x_90) ;  /* 0x0000025000017945 */ /* 0x000fe80003800000 */
[----:B------:R-:W-:Y:S05]  /*b640*/  @!P3 BRA `(.L_x_91) ;  /* 0x00000000008cb947 */ /* 0x000fea0003800000 */
[----:B------:R-:W1:Y:S01]  /*b650*/  S2R R6, SR_CgaCtaId ;  /* 0x0000000000067919 */ /* 0x000e620000008800 */
[----:B------:R-:W-:-:S04]  /*b660*/  MOV R5, 0x400 ;  /* 0x0000040000057802 */ /* 0x000fc80000000f00 */
[----:B-1----:R-:W-:Y:S02]  /*b670*/  LEA R7, R6, R5, 0x18 ;  /* 0x0000000506077211 */ /* 0x002fe400078ec0ff */
[----:B------:R-:W-:Y:S02]  /*b680*/  SHF.L.U32 R5, R3, 0x1f, RZ ;  /* 0x0000001f03057819 */ /* 0x000fe400000006ff */
[----:B------:R-:W-:-:S04]  /*b690*/  LEA R6, R2, R7, 0x3 ;  /* 0x0000000702067211 */ /* 0x000fc800078e18ff */
[----:B------:R-:W1:Y:S02]  /*b6a0*/  SYNCS.PHASECHK.TRANS64.TRYWAIT P4, [R6+URZ+0x18028], R5 ;  /* 0x01802805060075a7 */ /* 0x000e64000808017f */
[----:B-1----:R-:W-:Y:S05]  /*b6b0*/  @!P4 BRA `(.L_x_92) ;  /* 0x000000080050c947 */ /* 0x002fea0003800000 */
.L_x_112:
[----:B-1----:R-:W-:-:S04]  /*b6c0*/  @P2 IMAD.MOV.U32 R5, RZ, RZ, 0x4000 ;  /* 0x00004000ff052424 */ /* 0x002fc800078e00ff */
[----:B------:R1:W-:Y:S02]  /*b6d0*/  @P2 SYNCS.ARRIVE.TRANS64 RZ, [R6+URZ+0x18000], R5 ;  /* 0x0180000506ff29a7 */ /* 0x0003e4000800003f */
[----:B-1----:R-:W-:-:S04]  /*b6e0*/  PRMT R5, R0, 0x9910, RZ ;  /* 0x0000991000057816 */ /* 0x002fc800000000ff */
[----:B------:R-:W-:-:S13]  /*b6f0*/  ISETP.NE.AND P4, PT, R5, 0x2, PT ;  /* 0x000000020500780c */ /* 0x000fda0003f85270 */
[----:B------:R-:W-:Y:S05]  /*b700*/  @P4 BRA `(.L_x_93) ;  /* 0x0000000000044947 */ /* 0x000fea0003800000 */
[----:B------:R-:W-:Y:S01]  /*b710*/  BPT.TRAP 0x1 ;  /* 0x000000040000795c */ /* 0x000fe20000300000 */
.L_x_93:
[----:B------:R-:W-:Y:S05]  /*b720*/  @P0 BRA `(.L_x_94) ;  /* 0x0000000000040947 */ /* 0x000fea0003800000 */
[----:B------:R-:W-:Y:S01]  /*b730*/  BPT.TRAP 0x1 ;  /* 0x000000040000795c */ /* 0x000fe20000300000 */
.L_x_94:
[----:B------:R-:W-:Y:S01]  /*b740*/  LEA R7, R2, R7, 0xe ;  /* 0x0000000702077211 */ /* 0x000fe200078e70ff */
[----:B------:R-:W-:Y:S01]  /*b750*/  ULDC.64 UR4, c[0x0][0x198] ;  /* 0x0000660000047ab9 */ /* 0x000fe20000000a00 */
[----:B------:R-:W-:Y:S01]  /*b760*/  R2UR UR17, R6 ;  /* 0x00000000061172ca */ /* 0x000fe200000e0000 */
[----:B------:R-:W-:Y:S01]  /*b770*/  UIADD3 UR4, UP0, UR4, 0x1f0, URZ ;  /* 0x000001f004047890 */ /* 0x000fe2000ff1e03f */
[----:B------:R-:W-:Y:S01]  /*b780*/  R2UR UR16, R7 ;  /* 0x00000000071072ca */ /* 0x000fe200000e0000 */
[----:B------:R-:W-:Y:S01]  /*b790*/  UMOV UR8, 0x0 ;  /* 0x0000000000087882 */ /* 0x000fe20000000000 */
[----:B------:R-:W-:Y:S01]  /*b7a0*/  R2UR UR19, R8 ;  /* 0x00000000081372ca */ /* 0x000fe200000e0000 */
[----:B------:R-:W-:Y:S01]  /*b7b0*/  UIADD3.X UR5, URZ, UR5, URZ, UP0, !UPT ;  /* 0x000000053f057290 */ /* 0x000fe200087fe43f */
[----:B------:R-:W-:Y:S01]  /*b7c0*/  IADD3 R5, R2, 0x1, RZ ;  /* 0x0000000102057810 */ /* 0x000fe20007ffe0ff */
[----:B------:R-:W-:Y:S01]  /*b7d0*/  UMOV UR9, 0x10000000 ;  /* 0x1000000000097882 */ /* 0x000fe20000000000 */
[----:B------:R-:W-:-:S02]  /*b7e0*/  UMOV UR18, URZ ;  /* 0x0000003f00127c82 */ /* 0x000fc40008000000 */
[----:B------:R-:W-:-:S03]  /*b7f0*/  ISETP.NE.AND P4, PT, R5, 0x5, PT ;  /* 0x000000050500780c */ /* 0x000fc60003f85270 */
[----:B------:R-:W-:Y:S01]  /*b800*/  UIADD3 UR17, UR17, 0x18000, URZ ;  /* 0x0001800011117890 */ /* 0x000fe2000fffe03f */
[----:B------:R-:W-:Y:S01]  /*b810*/  SEL R2, RZ, 0x1, P4 ;  /* 0x00000001ff027807 */ /* 0x000fe20002000000 */
[----:B------:R-:W-:Y:S02]  /*b820*/  UIADD3 UR16, UR16, 0x4000, URZ ;  /* 0x0000400010107890 */ /* 0x000fe4000fffe03f */
[----:B------:R-:W-:Y:S01]  /*b830*/  USHF.L.U32 UR19, UR19, 0x7, URZ ;  /* 0x0000000713137899 */ /* 0x000fe2000800063f */
[----:B------:R-:W-:Y:S02]  /*b840*/  LOP3.LUT R3, R3, R2, RZ, 0x3c, !PT ;  /* 0x0000000203037212 */ /* 0x000fe400078e3cff */
[----:B------:R-:W-:-:S06]  /*b850*/  SEL R2, R5, RZ, P4 ;  /* 0x000000ff05027207 */ /* 0x000fcc0002000000 */
[----:B------:R1:W-:Y:S02]  /*b860*/  UTMALDG.4D [UR16], [UR4], desc[UR8] ;  /* 0x00000810040075b4 */ /* 0x0003e40008019000 */
[----:B-1----:R-:W-:Y:S01]  /*b870*/  NOP ;  /* 0x0000000000007918 */ /* 0x002fe20000000000 */
.L_x_91:
[----:B------:R-:W-:Y:S05]  /*b880*/  BSYNC B1 ;  /* 0x0000000000017941 */ /* 0x000fea0003800000 */
.L_x_90:
[----:B------:R-:W-:Y:S01]  /*b890*/  ISETP.LT.OR P4, PT, R4, 0x4, !P3 ;  /* 0x000000040400780c */ /* 0x000fe20005f81670 */
[----:B------:R-:W-:-:S12]  /*b8a0*/  BSSY B1, `(.L_x_95) ;  /* 0x0000026000017945 */ /* 0x000fd80003800000 */
[----:B------:R-:W-:Y:S05]  /*b8b0*/  @P4 BRA `(.L_x_96) ;  /* 0x0000000000904947 */ /* 0x000fea0003800000 */
[----:B------:R-:W1:Y:S01]  /*b8c0*/  S2R R6, SR_CgaCtaId ;  /* 0x0000000000067919 */ /* 0x000e620000008800 */
[----:B------:R-:W-:Y:S02]  /*b8d0*/  MOV R5, 0x400 ;  /* 0x0000040000057802 */ /* 0x000fe40000000f00 */
[----:B------:R-:W-:Y:S02]  /*b8e0*/  SHF.L.U32 R7, R3, 0x1f, RZ ;  /* 0x0000001f03077819 */ /* 0x000fe400000006ff */
[----:B-1----:R-:W-:-:S05]  /*b8f0*/  LEA R5, R6, R5, 0x18 ;  /* 0x0000000506057211 */ /* 0x002fca00078ec0ff */
[----:B------:R-:W-:-:S04]  /*b900*/  IMAD R6, R2, 0x8, R5 ;  /* 0x0000000802067824 */ /* 0x000fc800078e0205 */
[----:B------:R-:W1:Y:S02]  /*b910*/  SYNCS.PHASECHK.TRANS64.TRYWAIT P4, [R6+URZ+0x18028], R7 ;  /* 0x01802807060075a7 */ /* 0x000e64000808017f */
[----:B-1----:R-:W-:Y:S05]  /*b920*/  @!P4 BRA `(.L_x_97) ;  /* 0x0000000400c8c947 */ /* 0x002fea0003800000 */
.L_x_113:
[----:B-1----:R-:W-:-:S04]  /*b930*/  @P1 MOV R7, 0x4000 ;  /* 0x0000400000071802 */ /* 0x002fc80000000f00 */
[----:B------:R1:W-:Y:S02]  /*b940*/  @P1 SYNCS.ARRIVE.TRANS64 RZ, [R6+URZ+0x18000], R7 ;  /* 0x0180000706ff19a7 */ /* 0x0003e4000800003f */
[----:B-1----:R-:W-:-:S04]  /*b950*/  PRMT R7, R0, 0x9910, RZ ;  /* 0x0000991000077816 */ /* 0x002fc800000000ff */
[----:B------:R-:W-:-:S13]  /*b960*/  ISETP.NE.AND P4, PT, R7, 0x2, PT ;  /* 0x000000020700780c */ /* 0x000fda0003f85270 */
[----:B------:R-:W-:Y:S05]  /*b970*/  @P4 BRA `(.L_x_98) ;  /* 0x0000000000044947 */ /* 0x000fea0003800000 */
[----:B------:R-:W-:Y:S01]  /*b980*/  BPT.TRAP 0x1 ;  /* 0x000000040000795c */ /* 0x000fe20000300000 */
.L_x_98:
[----:B------:R-:W-:Y:S05]  /*b990*/  @P0 BRA `(.L_x_99) ;  /* 0x0000000000040947 */ /* 0x000fea0003800000 */
[----:B------:R-:W-:Y:S01]  /*b9a0*/  BPT.TRAP 0x1 ;  /* 0x000000040000795c */ /* 0x000fe20000300000 */
.L_x_99:
        /* <DEDUP_REMOVED lines=8> */
[----:B------:R-:W-:Y:S01]  /*ba30*/  VIADD R2, R2, 0x1 ;  /* 0x0000000102027836 */ /* 0x000fe20000000000 */
[----:B------:R-:W-:Y:S01]  /*ba40*/  UMOV UR9, 0x10000000 ;  /* 0x1000000000097882 */ /* 0x000fe20000000000 */
[----:B------:R-:W-:Y:S01]  /*ba50*/  UMOV UR18, URZ ;  /* 0x0000003f00127c82 */ /* 0x000fe20008000000 */
[----:B------:R-:W-:-:S02]  /*ba60*/  IADD3 R8, R8, 0x1, RZ ;  /* 0x0000000108087810 */ /* 0x000fc40007ffe0ff */
[C---:B------:R-:W-:Y:S02]  /*ba70*/  ISETP.NE.AND P4, PT, R2.reuse, 0x5, PT ;  /* 0x000000050200780c */ /* 0x040fe40003f85270 */
[----:B------:R-:W-:Y:S02]  /*ba80*/  UIADD3 UR17, UR17, 0x18000, URZ ;  /* 0x0001800011117890 */ /* 0x000fe4000fffe03f */
[----:B------:R-:W-:Y:S01]  /*ba90*/  UIADD3 UR16, UR16, 0x4000, URZ ;  /* 0x0000400010107890 */ /* 0x000fe2000fffe03f */
[----:B------:R-:W-:Y:S01]  /*baa0*/  SEL R6, RZ, 0x1, P4 ;  /* 0x00000001ff067807 */ /* 0x000fe20002000000 */
[----:B------:R-:W-:Y:S01]  /*bab0*/  USHF.L.U32 UR19, UR19, 0x7, URZ ;  /* 0x0000000713137899 */ /* 0x000fe2000800063f */
[----:B------:R-:W-:Y:S02]  /*bac0*/  SEL R2, R2, RZ, P4 ;  /* 0x000000ff02027207 */ /* 0x000fe40002000000 */
[----:B------:R-:W-:-:S06]  /*bad0*/  LOP3.LUT R3, R3, R6, RZ, 0x3c, !PT ;  /* 0x0000000603037212 */ /* 0x000fcc00078e3cff */
[----:B------:R1:W-:Y:S02]  /*bae0*/  UTMALDG.4D [UR16], [UR4], desc[UR8] ;  /* 0x00000810040075b4 */ /* 0x0003e40008019000 */
[----:B-1----:R-:W-:Y:S01]  /*baf0*/  NOP ;  /* 0x0000000000007918 */ /* 0x002fe20000000000 */
.L_x_96:
[----:B------:R-:W-:Y:S05]  /*bb00*/  BSYNC B1 ;  /* 0x0000000000017941 */ /* 0x000fea0003800000 */
.L_x_95:
[C---:B------:R-:W-:Y:S02]  /*bb10*/  ISETP.GT.AND P4, PT, R4.reuse, 0x4, PT ;  /* 0x000000040400780c */ /* 0x040fe40003f84270 */
[----:B------:R-:W-:-:S11]  /*bb20*/  IADD3 R4, R4, -0x2, RZ ;  /* 0xfffffffe04047810 */ /* 0x000fd60007ffe0ff */
[----:B------:R-:W-:Y:S05]  /*bb30*/  @P4 BRA `(.L_x_100) ;  /* 0xfffffff800bc4947 */ /* 0x000fea000383ffff */
[----:B------:R-:W-:Y:S05]  /*bb40*/  BSYNC B0 ;  /* 0x0000000000007941 */ /* 0x000fea0003800000 */
.L_x_89:
[----:B------:R-:W-:Y:S05]  /*bb50*/  EXIT ;  /* 0x000000000000794d */ /* 0x000fea0003800000 */
.L_x_15:
[----:B--2---:R-:W-:-:S04]  /*bb60*/  IMAD.U32 R5, RZ, RZ, UR6 ;  /* 0x00000006ff057e24 */ /* 0x004fc8000f8e00ff */
[----:B------:R2:W3:Y:S03]  /*bb70*/  SYNCS.PHASECHK.TRANS64.TRYWAIT P1, [R5+URZ+0x18050], R2 ;  /* 0x01805002050075a7 */ /* 0x0004e6000802017f */
[----:B---3--:R-:W-:Y:S05]  /*bb80*/  @!P1 NANOSLEEP.SYNCS 0x989680 ;  /* 0x009896800000995d */ /* 0x008fea0003900000 */
[----:B------:R-:W3:Y:S02]  /*bb90*/  @!P1 SYNCS.PHASECHK.TRANS64 P1, [R5+URZ+0x18050], R2 ;  /* 0x01805002050095a7 */ /* 0x000ee4000802007f */
[----:B---3--:R-:W-:Y:S05]  /*bba0*/  @!P1 BRA `(.L_x_15) ;  /* 0xfffffffc00ec9947 */ /* 0x008fea000383ffff */
[----:B------:R-:W-:Y:S05]  /*bbb0*/  BRA `(.L_x_101) ;  /* 0xffffff50007c7947 */ /* 0x000fea000383ffff */
.L_x_17:
[----:B---3--:R-:W-:-:S04]  /*bbc0*/  MOV R0, UR37 ;  /* 0x0000002500007c02 */ /* 0x008fc80008000f00 */
[----:B------:R3:W4:Y:S03]  /*bbd0*/  SYNCS.PHASECHK.TRANS64.TRYWAIT P1, [R0+URZ+0x18000], R7 ;  /* 0x01800007000075a7 */ /* 0x000726000802017f */
[----:B----4-:R-:W-:Y:S05]  /*bbe0*/  @!P1 NANOSLEEP.SYNCS 0x989680 ;  /* 0x009896800000995d */ /* 0x010fea0003900000 */
[----:B------:R-:W4:Y:S02]  /*bbf0*/  @!P1 SYNCS.PHASECHK.TRANS64 P1, [R0+URZ+0x18000], R7 ;  /* 0x01800007000095a7 */ /* 0x000f24000802007f */
[----:B----4-:R-:W-:Y:S05]  /*bc00*/  @!P1 BRA `(.L_x_17) ;  /* 0xfffffffc00ec9947 */ /* 0x010fea000383ffff */
[----:B------:R-:W-:Y:S05]  /*bc10*/  BRA `(.L_x_102) ;  /* 0xffffff5000847947 */ /* 0x000fea000383ffff */
.L_x_18:
[----:B--2---:R-:W-:-:S04]  /*bc20*/  MOV R5, UR23 ;  /* 0x0000001700057c02 */ /* 0x004fc80008000f00 */
[----:B------:R2:W3:Y:S03]  /*bc30*/  SYNCS.PHASECHK.TRANS64.TRYWAIT P1, [R5+URZ+-0x8], R0 ;  /* 0xfffff800050075a7 */ /* 0x0004e6000802017f */
[----:B---3--:R-:W-:Y:S05]  /*bc40*/  @!P1 NANOSLEEP.SYNCS 0x989680 ;  /* 0x009896800000995d */ /* 0x008fea0003900000 */
[----:B------:R-:W3:Y:S02]  /*bc50*/  @!P1 SYNCS.PHASECHK.TRANS64 P1, [R5+URZ+-0x8], R0 ;  /* 0xfffff800050095a7 */ /* 0x000ee4000802007f */
[----:B---3--:R-:W-:Y:S05]  /*bc60*/  @!P1 BRA `(.L_x_18) ;  /* 0xfffffffc00ec9947 */ /* 0x008fea000383ffff */
[----:B------:R-:W-:Y:S05]  /*bc70*/  BRA `(.L_x_103) ;  /* 0xffffff5000807947 */ /* 0x000fea000383ffff */
.L_x_20:
[----:B-1----:R-:W-:-:S04]  /*bc80*/  IMAD.U32 R8, RZ, RZ, UR37 ;  /* 0x00000025ff087e24 */ /* 0x002fc8000f8e00ff */
[----:B------:R1:W2:Y:S03]  /*bc90*/  SYNCS.PHASECHK.TRANS64.TRYWAIT P1, [R8+URZ+0x18008], R7 ;  /* 0x01800807080075a7 */ /* 0x0002a6000802017f */
[----:B--2---:R-:W-:Y:S05]  /*bca0*/  @!P1 NANOSLEEP.SYNCS 0x989680 ;  /* 0x009896800000995d */ /* 0x004fea0003900000 */
[----:B------:R-:W2:Y:S02]  /*bcb0*/  @!P1 SYNCS.PHASECHK.TRANS64 P1, [R8+URZ+0x18008], R7 ;  /* 0x01800807080095a7 */ /* 0x000ea4000802007f */
[----:B--2---:R-:W-:Y:S05]  /*bcc0*/  @!P1 BRA `(.L_x_20) ;  /* 0xfffffffc00ec9947 */ /* 0x004fea000383ffff */
[----:B------:R-:W-:Y:S05]  /*bcd0*/  BRA `(.L_x_104) ;  /* 0xffffff7800e07947 */ /* 0x000fea000383ffff */
.L_x_25:
[----:B-1----:R-:W-:-:S04]  /*bce0*/  MOV R5, UR6 ;  /* 0x0000000600057c02 */ /* 0x002fc80008000f00 */
[----:B------:R1:W2:Y:S03]  /*bcf0*/  SYNCS.PHASECHK.TRANS64.TRYWAIT P2, [R5+URZ+0x18000], R4 ;  /* 0x01800004050075a7 */ /* 0x0002a6000804017f */
[----:B--2---:R-:W-:Y:S05]  /*bd00*/  @!P2 NANOSLEEP.SYNCS 0x989680 ;  /* 0x009896800000a95d */ /* 0x004fea0003900000 */
[----:B------:R-:W2:Y:S02]  /*bd10*/  @!P2 SYNCS.PHASECHK.TRANS64 P2, [R5+URZ+0x18000], R4 ;  /* 0x018000040500a5a7 */ /* 0x000ea4000804007f */
[----:B--2---:R-:W-:Y:S05]  /*bd20*/  @!P2 BRA `(.L_x_25) ;  /* 0xfffffffc00eca947 */ /* 0x004fea000383ffff */
[----:B------:R-:W-:Y:S05]  /*bd30*/  BRA `(.L_x_105) ;  /* 0xffffff7c00f87947 */ /* 0x000fea000383ffff */
.L_x_29:
[----:B-1----:R-:W-:-:S04]  /*bd40*/  MOV R8, UR6 ;  /* 0x0000000600087c02 */ /* 0x002fc80008000f00 */
[----:B------:R1:W2:Y:S03]  /*bd50*/  SYNCS.PHASECHK.TRANS64.TRYWAIT P2, [R8+URZ+0x18000], R11 ;  /* 0x0180000b080075a7 */ /* 0x0002a6000804017f */
[----:B--2---:R-:W-:Y:S05]  /*bd60*/  @!P2 NANOSLEEP.SYNCS 0x989680 ;  /* 0x009896800000a95d */ /* 0x004fea0003900000 */
[----:B------:R-:W2:Y:S02]  /*bd70*/  @!P2 SYNCS.PHASECHK.TRANS64 P2, [R8+URZ+0x18000], R11 ;  /* 0x0180000b0800a5a7 */ /* 0x000ea4000804007f */
[----:B--2---:R-:W-:Y:S05]  /*bd80*/  @!P2 BRA `(.L_x_29) ;  /* 0xfffffffc00eca947 */ /* 0x004fea000383ffff */
[----:B------:R-:W-:Y:S05]  /*bd90*/  BRA `(.L_x_28) ;  /* 0xffffffa000d07947 */ /* 0x000fea000383ffff */
.L_x_37:
[----:B-1----:R-:W-:-:S04]  /*bda0*/  IMAD.U32 R5, RZ, RZ, UR6 ;  /* 0x00000006ff057e24 */ /* 0x002fc8000f8e00ff */
[----:B------:R1:W2:Y:S03]  /*bdb0*/  SYNCS.PHASECHK.TRANS64.TRYWAIT P2, [R5+URZ+0x18000], R4 ;  /* 0x01800004050075a7 */ /* 0x0002a6000804017f */
[----:B--2---:R-:W-:Y:S05]  /*bdc0*/  @!P2 NANOSLEEP.SYNCS 0x989680 ;  /* 0x009896800000a95d */ /* 0x004fea0003900000 */
[----:B------:R-:W2:Y:S02]  /*bdd0*/  @!P2 SYNCS.PHASECHK.TRANS64 P2, [R5+URZ+0x18000], R4 ;  /* 0x018000040500a5a7 */ /* 0x000ea4000804007f */
[----:B--2---:R-:W-:Y:S05]  /*bde0*/  @!P2 BRA `(.L_x_37) ;  /* 0xfffffffc00eca947 */ /* 0x004fea000383ffff */
[----:B------:R-:W-:Y:S05]  /*bdf0*/  BRA `(.L_x_106) ;  /* 0xffffffa800107947 */ /* 0x000fea000383ffff */
.L_x_41:
[----:B-1----:R-:W-:-:S04]  /*be00*/  MOV R8, UR6 ;  /* 0x0000000600087c02 */ /* 0x002fc80008000f00 */
[----:B------:R1:W2:Y:S03]  /*be10*/  SYNCS.PHASECHK.TRANS64.TRYWAIT P2, [R8+URZ+0x18000], R75 ;  /* 0x0180004b080075a7 */ /* 0x0002a6000804017f */
[----:B--2---:R-:W-:Y:S05]  /*be20*/  @!P2 NANOSLEEP.SYNCS 0x989680 ;  /* 0x009896800000a95d */ /* 0x004fea0003900000 */
[----:B------:R-:W2:Y:S02]  /*be30*/  @!P2 SYNCS.PHASECHK.TRANS64 P2, [R8+URZ+0x18000], R75 ;  /* 0x0180004b0800a5a7 */ /* 0x000ea4000804007f */
[----:B--2---:R-:W-:Y:S05]  /*be40*/  @!P2 BRA `(.L_x_41) ;  /* 0xfffffffc00eca947 */ /* 0x004fea000383ffff */
[----:B------:R-:W-:Y:S05]  /*be50*/  BRA `(.L_x_40) ;  /* 0xffffffd400147947 */ /* 0x000fea000383ffff */
.L_x_57:
[----:B-1----:R-:W-:-:S04]  /*be60*/  MOV R3, UR23 ;  /* 0x0000001700037c02 */ /* 0x002fc80008000f00 */
[----:B------:R1:W2:Y:S03]  /*be70*/  SYNCS.PHASECHK.TRANS64.TRYWAIT P0, [R3+URZ+0x8], R0 ;  /* 0x00000800030075a7 */ /* 0x0002a6000800017f */
[----:B--2---:R-:W-:Y:S05]  /*be80*/  @!P0 NANOSLEEP.SYNCS 0x989680 ;  /* 0x009896800000895d */ /* 0x004fea0003900000 */
[----:B------:R-:W2:Y:S02]  /*be90*/  @!P0 SYNCS.PHASECHK.TRANS64 P0, [R3+URZ+0x8], R0 ;  /* 0x00000800030085a7 */ /* 0x000ea4000800007f */
[----:B--2---:R-:W-:Y:S05]  /*bea0*/  @!P0 BRA `(.L_x_57) ;  /* 0xfffffffc00ec8947 */ /* 0x004fea000383ffff */
[----:B------:R-:W-:Y:S05]  /*beb0*/  BRA `(.L_x_107) ;  /* 0xffffffdc00987947 */ /* 0x000fea000383ffff */
.L_x_71:
[----:B--2---:R2:W4:Y:S02]  /*bec0*/  SYNCS.PHASECHK.TRANS64.TRYWAIT P0, [R4+URZ+0x18060], R3 ;  /* 0x01806003040075a7 */ /* 0x004524000800017f */
[----:B----4-:R-:W-:Y:S05]  /*bed0*/  @!P0 NANOSLEEP.SYNCS 0x989680 ;  /* 0x009896800000895d */ /* 0x010fea0003900000 */
[----:B------:R-:W4:Y:S02]  /*bee0*/  @!P0 SYNCS.PHASECHK.TRANS64 P0, [R4+URZ+0x18060], R3 ;  /* 0x01806003040085a7 */ /* 0x000f24000800007f */
[----:B----4-:R-:W-:Y:S05]  /*bef0*/  @!P0 BRA `(.L_x_71) ;  /* 0xfffffffc00f08947 */ /* 0x010fea000383ffff */
[----:B------:R-:W-:Y:S05]  /*bf00*/  BRA `(.L_x_108) ;  /* 0xffffffec005c7947 */ /* 0x000fea000383ffff */
.L_x_76:
[----:B-1----:R1:W2:Y:S02]  /*bf10*/  SYNCS.PHASECHK.TRANS64.TRYWAIT P0, [R5+URZ+0x18028], R2 ;  /* 0x01802802050075a7 */ /* 0x0022a4000800017f */
[----:B--2---:R-:W-:Y:S05]  /*bf20*/  @!P0 NANOSLEEP.SYNCS 0x989680 ;  /* 0x009896800000895d */ /* 0x004fea0003900000 */
[----:B------:R-:W2:Y:S02]  /*bf30*/  @!P0 SYNCS.PHASECHK.TRANS64 P0, [R5+URZ+0x18028], R2 ;  /* 0x01802802050085a7 */ /* 0x000ea4000800007f */
[----:B--2---:R-:W-:Y:S05]  /*bf40*/  @!P0 BRA `(.L_x_76) ;  /* 0xfffffffc00f08947 */ /* 0x004fea000383ffff */
[----:B------:R-:W-:Y:S05]  /*bf50*/  BRA `(.L_x_109) ;  /* 0xffffffec00e07947 */ /* 0x000fea000383ffff */
.L_x_81:
[----:B-1----:R1:W2:Y:S02]  /*bf60*/  SYNCS.PHASECHK.TRANS64.TRYWAIT P0, [R5+URZ+0x18060], R6 ;  /* 0x01806006050075a7 */ /* 0x0022a4000800017f */
[----:B--2---:R-:W-:Y:S05]  /*bf70*/  @!P0 NANOSLEEP.SYNCS 0x989680 ;  /* 0x009896800000895d */ /* 0x004fea0003900000 */
[----:B------:R-:W2:Y:S02]  /*bf80*/  @!P0 SYNCS.PHASECHK.TRANS64 P0, [R5+URZ+0x18060], R6 ;  /* 0x01806006050085a7 */ /* 0x000ea4000800007f */
[----:B--2---:R-:W-:Y:S05]  /*bf90*/  @!P0 BRA `(.L_x_81) ;  /* 0xfffffffc00f08947 */ /* 0x004fea000383ffff */
[----:B------:R-:W-:Y:S05]  /*bfa0*/  BRA `(.L_x_110) ;  /* 0xfffffff0005c7947 */ /* 0x000fea000383ffff */
.L_x_86:
[----:B-1----:R1:W2:Y:S02]  /*bfb0*/  SYNCS.PHASECHK.TRANS64.TRYWAIT P0, [R4+URZ+0x18028], R7 ;  /* 0x01802807040075a7 */ /* 0x0022a4000800017f */
[----:B--2---:R-:W-:Y:S05]  /*bfc0*/  @!P0 NANOSLEEP.SYNCS 0x989680 ;  /* 0x009896800000895d */ /* 0x004fea0003900000 */
[----:B------:R-:W2:Y:S02]  /*bfd0*/  @!P0 SYNCS.PHASECHK.TRANS64 P0, [R4+URZ+0x18028], R7 ;  /* 0x01802807040085a7 */ /* 0x000ea4000800007f */
[----:B--2---:R-:W-:Y:S05]  /*bfe0*/  @!P0 BRA `(.L_x_86) ;  /* 0xfffffffc00f08947 */ /* 0x004fea000383ffff */
[----:B------:R-:W-:Y:S05]  /*bff0*/  BRA `(.L_x_111) ;  /* 0xfffffff000e47947 */ /* 0x000fea000383ffff */
.L_x_92:
[----:B-1----:R1:W2:Y:S02]  /*c000*/  SYNCS.PHASECHK.TRANS64.TRYWAIT P4, [R6+URZ+0x18028], R5 ;  /* 0x01802805060075a7 */ /* 0x0022a4000808017f */
[----:B--2---:R-:W-:Y:S05]  /*c010*/  @!P4 NANOSLEEP.SYNCS 0x989680 ;  /* 0x009896800000c95d */ /* 0x004fea0003900000 */
[----:B------:R-:W2:Y:S02]  /*c020*/  @!P4 SYNCS.PHASECHK.TRANS64 P4, [R6+URZ+0x18028], R5 ;  /* 0x018028050600c5a7 */ /* 0x000ea4000808007f */
[----:B--2---:R-:W-:Y:S05]  /*c030*/  @!P4 BRA `(.L_x_92) ;  /* 0xfffffffc00f0c947 */ /* 0x004fea000383ffff */
[----:B------:R-:W-:Y:S05]  /*c040*/  BRA `(.L_x_112) ;  /* 0xfffffff4009c7947 */ /* 0x000fea000383ffff */
.L_x_97:
[----:B-1----:R1:W2:Y:S02]  /*c050*/  SYNCS.PHASECHK.TRANS64.TRYWAIT P4, [R6+URZ+0x18028], R7 ;  /* 0x01802807060075a7 */ /* 0x0022a4000808017f */
[----:B--2---:R-:W-:Y:S05]  /*c060*/  @!P4 NANOSLEEP.SYNCS 0x989680 ;  /* 0x009896800000c95d */ /* 0x004fea0003900000 */
[----:B------:R-:W2:Y:S02]  /*c070*/  @!P4 SYNCS.PHASECHK.TRANS64 P4, [R6+URZ+0x18028], R7 ;  /* 0x018028070600c5a7 */ /* 0x000ea4000808007f */
[----:B--2---:R-:W-:Y:S05]  /*c080*/  @!P4 BRA `(.L_x_97) ;  /* 0xfffffffc00f0c947 */ /* 0x004fea000383ffff */
[----:B------:R-:W-:Y:S05]  /*c090*/  BRA `(.L_x_113) ;  /* 0xfffffff800247947 */ /* 0x000fea000383ffff */
        .weak           $__internal_0_$__cuda_sm20_rcp_rn_f32_slowpath
        .type           $__internal_0_$__cuda_sm20_rcp_rn_f32_slowpath,@function
        .size           $__internal_0_$__cuda_sm20_rcp_rn_f32_slowpath,(.L_x_119 - $__internal_0_$__cuda_sm20_rcp_rn_f32_slowpath)
$__internal_0_$__cuda_sm20_rcp_rn_f32_slowpath:
[----:B------:R-:W-:Y:S01]  /*c0a0*/  IMAD.SHL.U32 R0, R2, 0x2, RZ ;  /* 0x0000000202007824 */ /* 0x000fe200078e00ff */
[----:B------:R-:W-:Y:S04]  /*c0b0*/  BSSY B2, `(.L_x_114) ;  /* 0x0000030000027945 */ /* 0x000fe80003800000 */
[----:B------:R-:W-:-:S04]  /*c0c0*/  SHF.R.U32.HI R18, RZ, 0x18, R0 ;  /* 0x00000018ff127819 */ /* 0x000fc80000011600 */
[----:B------:R-:W-:-:S13]  /*c0d0*/  ISETP.NE.U32.AND P0, PT, R18, RZ, PT ;  /* 0x000000ff1200720c */ /* 0x000fda0003f05070 */
[----:B------:R-:W-:Y:S05]  /*c0e0*/  @P0 BRA `(.L_x_115) ;  /* 0x0000000000280947 */ /* 0x000fea0003800000 */
[----:B------:R-:W-:-:S04]  /*c0f0*/  SHF.L.U32 R0, R2, 0x1, RZ ;  /* 0x0000000102007819 */ /* 0x000fc800000006ff */
[----:B------:R-:W-:-:S13]  /*c100*/  ISETP.NE.AND P0, PT, R0, RZ, PT ;  /* 0x000000ff0000720c */ /* 0x000fda0003f05270 */
[----:B------:R-:W-:Y:S01]  /*c110*/  @P0 FFMA R10, R2, 1.84467440737095516160e+19, RZ ;  /* 0x5f800000020a0823 */ /* 0x000fe200000000ff */
[----:B------:R-:W-:Y:S08]  /*c120*/  @!P0 MUFU.RCP R3, R2 ;  /* 0x0000000200038308 */ /* 0x000ff00000001000 */
[----:B------:R-:W1:Y:S02]  /*c130*/  @P0 MUFU.RCP R13, R10 ;  /* 0x0000000a000d0308 */ /* 0x000e640000001000 */
[----:B-1----:R-:W-:-:S04]  /*c140*/  @P0 FFMA R0, R10, R13, -1 ;  /* 0xbf8000000a000423 */ /* 0x002fc8000000000d */
[----:B------:R-:W-:-:S04]  /*c150*/  @P0 FADD.FTZ R0, -R0, -RZ ;  /* 0x800000ff00000221 */ /* 0x000fc80000010100 */
[----:B------:R-:W-:-:S04]  /*c160*/  @P0 FFMA R0, R13, R0, R13 ;  /* 0x000000000d000223 */ /* 0x000fc8000000000d */
[----:B------:R-:W-:Y:S01]  /*c170*/  @P0 FFMA R3, R0, 1.84467440737095516160e+19, RZ ;  /* 0x5f80000000030823 */ /* 0x000fe200000000ff */
[----:B------:R-:W-:Y:S06]  /*c180*/  BRA `(.L_x_116) ;  /* 0x0000000000887947 */ /* 0x000fec0003800000 */
.L_x_115:
[----:B------:R-:W-:-:S04]  /*c190*/  IADD3 R19, R18, -0xfd, RZ ;  /* 0xffffff0312137810 */ /* 0x000fc80007ffe0ff */
[----:B------:R-:W-:-:S13]  /*c1a0*/  ISETP.GT.U32.AND P0, PT, R19, 0x1, PT ;  /* 0x000000011300780c */ /* 0x000fda0003f04070 */
[----:B------:R-:W-:Y:S05]  /*c1b0*/  @P0 BRA `(.L_x_117) ;  /* 0x0000000000780947 */ /* 0x000fea0003800000 */
[----:B------:R-:W-:Y:S01]  /*c1c0*/  LOP3.LUT R0, R2, 0x7fffff, RZ, 0xc0, !PT ;  /* 0x007fffff02007812 */ /* 0x000fe200078ec0ff */
[----:B------:R-:W-:-:S03]  /*c1d0*/  IMAD.MOV.U32 R14, RZ, RZ, 0x3 ;  /* 0x00000003ff0e7424 */ /* 0x000fc600078e00ff */
[----:B------:R-:W-:Y:S02]  /*c1e0*/  LOP3.LUT R0, R0, 0x3f800000, RZ, 0xfc, !PT ;  /* 0x3f80000000007812 */ /* 0x000fe400078efcff */
[----:B------:R-:W-:Y:S02]  /*c1f0*/  SHF.L.U32 R14, R14, R19, RZ ;  /* 0x000000130e0e7219 */ /* 0x000fe400000006ff */
[----:B------:R-:W1:Y:S02]  /*c200*/  MUFU.RCP R3, R0 ;  /* 0x0000000000037308 */ /* 0x000e640000001000 */
[----:B-1----:R-:W-:-:S04]  /*c210*/  FFMA R10, R0, R3, -1 ;  /* 0xbf800000000a7423 */ /* 0x002fc80000000003 */
[----:B------:R-:W-:-:S04]  /*c220*/  FADD.FTZ R10, -R10, -RZ ;  /* 0x800000ff0a0a7221 */ /* 0x000fc80000010100 */
[CCC-:B------:R-:W-:Y:S01]  /*c230*/  FFMA.RM R12, R3.reuse, R10.reuse, R3.reuse ;  /* 0x0000000a030c7223 */ /* 0x1c0fe20000004003 */
[----:B------:R-:W-:-:S04]  /*c240*/  FFMA.RP R13, R3, R10, R3 ;  /* 0x0000000a030d7223 */ /* 0x000fc80000008003 */
[C---:B------:R-:W-:Y:S02]  /*c250*/  LOP3.LUT R3, R12.reuse, 0x7fffff, RZ, 0xc0, !PT ;  /* 0x007fffff0c037812 */ /* 0x040fe400078ec0ff */
[----:B------:R-:W-:Y:S02]  /*c260*/  FSETP.NEU.FTZ.AND P0, PT, R12, R13, PT ;  /* 0x0000000d0c00720b */ /* 0x000fe40003f1d000 */
[----:B------:R-:W-:Y:S02]  /*c270*/  LOP3.LUT R3, R3, 0x800000, RZ, 0xfc, !PT ;  /* 0x0080000003037812 */ /* 0x000fe400078efcff */
[----:B------:R-:W-:Y:S02]  /*c280*/  SEL R10, RZ, 0xffffffff, !P0 ;  /* 0xffffffffff0a7807 */ /* 0x000fe40004000000 */
[----:B------:R-:W-:Y:S02]  /*c290*/  LOP3.LUT R14, R14, R3, RZ, 0xc0, !PT ;  /* 0x000000030e0e7212 */ /* 0x000fe400078ec0ff */
[----:B------:R-:W-:-:S02]  /*c2a0*/  IADD3 R10, -R10, RZ, RZ ;  /* 0x000000ff0a0a7210 */ /* 0x000fc40007ffe1ff */
[-C--:B------:R-:W-:Y:S02]  /*c2b0*/  SHF.R.U32.HI R14, RZ, R19.reuse, R14 ;  /* 0x00000013ff0e7219 */ /* 0x080fe4000001160e */
[----:B------:R-:W-:Y:S02]  /*c2c0*/  LOP3.LUT P1, RZ, R10, R19, R3, 0xf8, !PT ;  /* 0x000000130aff7212 */ /* 0x000fe4000782f803 */
[C---:B------:R-:W-:Y:S02]  /*c2d0*/  LOP3.LUT P0, RZ, R14.reuse, 0x1, RZ, 0xc0, !PT ;  /* 0x000000010eff7812 */ /* 0x040fe4000780c0ff */
[----:B------:R-:W-:-:S04]  /*c2e0*/  LOP3.LUT P2, RZ, R14, 0x2, RZ, 0xc0, !PT ;  /* 0x000000020eff7812 */ /* 0x000fc8000784c0ff */
[----:B------:R-:W-:Y:S02]  /*c2f0*/  PLOP3.LUT P0, PT, P0, P1, P2, 0xe0, 0x0 ;  /* 0x000000000000781c */ /* 0x000fe40000703c20 */
[----:B------:R-:W-:Y:S02]  /*c300*/  LOP3.LUT P1, RZ, R2, 0x7fffff, RZ, 0xc0, !PT ;  /* 0x007fffff02ff7812 */ /* 0x000fe4000782c0ff */
[----:B------:R-:W-:-:S04]  /*c310*/  SEL R0, RZ, 0x1, !P0 ;  /* 0x00000001ff007807 */ /* 0x000fc80004000000 */
[----:B------:R-:W-:-:S04]  /*c320*/  IADD3 R0, -R0, RZ, RZ ;  /* 0x000000ff00007210 */ /* 0x000fc80007ffe1ff */
[----:B------:R-:W-:Y:S01]  /*c330*/  ISETP.GE.AND P0, PT, R0, RZ, PT ;  /* 0x000000ff0000720c */ /* 0x000fe20003f06270 */
[----:B------:R-:W-:-:S05]  /*c340*/  VIADD R0, R18, 0xffffff04 ;  /* 0xffffff0412007836 */ /* 0x000fca0000000000 */
[----:B------:R-:W-:-:S07]  /*c350*/  SHF.R.U32.HI R3, RZ, R0, R3 ;  /* 0x00000000ff037219 */ /* 0x000fce0000011603 */
[----:B------:R-:W-:-:S04]  /*c360*/  @!P0 IADD3 R3, R3, 0x1, RZ ;  /* 0x0000000103038810 */ /* 0x000fc80007ffe0ff */
[----:B------:R-:W-:-:S04]  /*c370*/  @!P1 SHF.L.U32 R3, R3, 0x1, RZ ;  /* 0x0000000103039819 */ /* 0x000fc800000006ff */
[----:B------:R-:W-:Y:S01]  /*c380*/  LOP3.LUT R3, R3, 0x80000000, R2, 0xf8, !PT ;  /* 0x8000000003037812 */ /* 0x000fe200078ef802 */
[----:B------:R-:W-:Y:S06]  /*c390*/  BRA `(.L_x_116) ;  /* 0x0000000000047947 */ /* 0x000fec0003800000 */
.L_x_117:
[----:B------:R1:W2:Y:S02]  /*c3a0*/  MUFU.RCP R3, R2 ;  /* 0x0000000200037308 */ /* 0x0002a40000001000 */
.L_x_116:
[----:B------:R-:W-:Y:S05]  /*c3b0*/  BSYNC B2 ;  /* 0x0000000000027941 */ /* 0x000fea0003800000 */
.L_x_114:
[----:B--2---:R-:W-:Y:S01]  /*c3c0*/  IMAD.MOV.U32 R10, RZ, RZ, R3 ;  /* 0x000000ffff0a7224 */ /* 0x004fe200078e0003 */
[----:B-1----:R-:W-:Y:S02]  /*c3d0*/  MOV R2, R15 ;  /* 0x0000000f00027202 */ /* 0x002fe40000000f00 */
[----:B------:R-:W-:-:S04]  /*c3e0*/  MOV R3, 0x0 ;  /* 0x0000000000037802 */ /* 0x000fc80000000f00 */
[----:B------:R-:W-:Y:S05]  /*c3f0*/  RET.REL.NODEC R2 `(_ZN7cutlass13device_kernelINS_4fmha6kernel28FmhaKernelTmaWarpSpecializedINS1_10collective30FmhaMainloopTmaWarpSpecializedINS_10bfloat16_tEffN4cute5tupleIJNS7_1CILi128EEESA_NS9_ILi64EEEEEENS8_IJiNS9_ILi1EEENS8_IJiiEEEEEESF_SF_NS4_14ResidualFusionEJEEENS4_15FmhaFwdEpilogueIS6_fNS8_IJSB_SB_SA_EEEEENS2_23IndividualTileSchedulerEJEEEEEvNT_6ParamsE) ;  /* 0xffffff3c02007950 */ /* 0x000fea0003c3ffff */
.L_x_118:
[----:B------:R-:W-:-:S00]  /*c400*/  BRA `(.L_x_118) ;  /* 0xfffffffc00fc7947 */ /* 0x000fc0000383ffff */
[----:B------:R-:W-:-:S00]  /*c410*/  NOP ;  /* 0x0000000000007918 */ /* 0x000fc00000000000 */
        /* <DEDUP_REMOVED lines=14> */
.L_x_119:


//--------------------- .nv.global.init           --------------------------
	.section	.nv.global.init,"aw",@progbits
.nv.global.init:
	.type		$str$24,@object
	.size		$str$24,($str$25 - $str$24)
$str$24:
        /*0000*/ 	.byte	0x28, 0x61, 0x64, 0x64, 0x72, 0x65, 0x73, 0x73, 0x20, 0x26, 0x20, 0x6d, 0x61, 0x73, 0x6b, 0x29
        /*0010*/ 	.byte	0x20, 0x3d, 0x3d, 0x20, 0x30, 0x00
	.type		$str$25,@object
	.size		$str$25,(__unnamed_1 - $str$25)
$str$25:
        /*0016*/ 	.byte	0x2f, 0x74, 0x6d, 0x70, 0x2f, 0x63, 0x75, 0x74, 0x6c, 0x61, 0x73, 0x73, 0x5f, 0x73, 0x77, 0x65
        /*0026*/ 	.byte	0x65, 0x70, 0x5f, 0x73, 0x72, 0x63, 0x2f, 0x69, 0x6e, 0x63, 0x6c, 0x75, 0x64, 0x65, 0x2f, 0x63
        /*0036*/ 	.byte	0x75, 0x74, 0x65, 0x2f, 0x70, 0x6f, 0x69, 0x6e, 0x74, 0x65, 0x72, 0x5f, 0x66, 0x6c, 0x61, 0x67
        /*0046*/ 	.byte	0x67, 0x65, 0x64, 0x2e, 0x68, 0x70, 0x70, 0x00
	.type		__unnamed_1,@object
	.size		__unnamed_1,(.L_0 - __unnamed_1)
__unnamed_1:
        /*004e*/ 	.byte	0x61, 0x75, 0x74, 0x6f, 0x20, 0x63, 0x75, 0x74, 0x65, 0x3a, 0x3a, 0x61, 0x73, 0x5f, 0x70, 0x6f
        /* <DEDUP_REMOVED lines=27> */
        /*020e*/ 	.byte	0x32, 0x30, 0x34, 0x38, 0x3e, 0x3e, 0x3e, 0x3e, 0x3e, 0x5d, 0x00
.L_0:


//--------------------- .nv.shared._ZN7cutlass13device_kernelINS_4fmha6kernel28FmhaKernelTmaWarpSpecializedINS1_10collective30FmhaMainloopTmaWarpSpecializedINS_10bfloat16_tEffN4cute5tupleIJNS7_1CILi128EEESA_NS9_ILi64EEEEEENS8_IJiNS9_ILi1EEENS8_IJiiEEEEEESF_SF_NS4_14ResidualFusionEJEEENS4_15FmhaFwdEpilogueIS6_fNS8_IJSB_SB_SA_EEEEENS2_23IndividualTileSchedulerEJEEEEEvNT_6ParamsE --------------------------
	.section	.nv.shared._ZN7cutlass13device_kernelINS_4fmha6kernel28FmhaKernelTmaWarpSpecializedINS1_10collective30FmhaMainloopTmaWarpSpecializedINS_10bfloat16_tEffN4cute5tupleIJNS7_1CILi128EEESA_NS9_ILi64EEEEEENS8_IJiNS9_ILi1EEENS8_IJiiEEEEEESF_SF_NS4_14ResidualFusionEJEEENS4_15FmhaFwdEpilogueIS6_fNS8_IJSB_SB_SA_EEEEENS2_23IndividualTileSchedulerEJEEEEEvNT_6ParamsE,"aw",@nobits
	.sectionflags	@""
	.align	16
	.zero		1024


//--------------------- .nv.shared.reserved.0     --------------------------
	.section	.nv.shared.reserved.0,"aw",@nobits
	.weak		__nv_reservedSMEM_offset_0_alias
	.size		__nv_reservedSMEM_offset_0_alias, 0, 0
	.other		__nv_reservedSMEM_offset_0_alias,@"STO_CUDA_RESERVED_SHARED STV_DEFAULT"
__nv_reservedSMEM_offset_0_alias:
	.zero		0


//--------------------- .nv.global                --------------------------
	.section	.nv.global,"aw",@nobits
.nv.global:
	.type		_ZN39_INTERNAL_e1be5b9e_4_k_cu_bb055ddb_33204cute1_E,@object
	.size		_ZN39_INTERNAL_e1be5b9e_4_k_cu_bb055ddb_33204cute1_E,(_ZN39_INTERNAL_e1be5b9e_4_k_cu_bb055ddb_33204cuda3std3__45__cpo6cbeginE - _ZN39_INTERNAL_e1be5b9e_4_k_cu_bb055ddb_33204cute1_E)
_ZN39_INTERNAL_e1be5b9e_4_k_cu_bb055ddb_33204cute1_E:
	.zero		1
	.type		_ZN39_INTERNAL_e1be5b9e_4_k_cu_bb055ddb_33204cuda3std3__45__cpo6cbeginE,@object
	.size		_ZN39_INTERNAL_e1be5b9e_4_k_cu_bb055ddb_33204cuda3std3__45__cpo6cbeginE,(_ZN39_INTERNAL_e1be5b9e_4_k_cu_bb055ddb_33204cuda3std3__48in_placeE - _ZN39_INTERNAL_e1be5b9e_4_k_cu_bb055ddb_33204cuda3std3__45__cpo6cbeginE)
_ZN39_INTERNAL_e1be5b9e_4_k_cu_bb055ddb_33204cuda3std3__45__cpo6cbeginE:
	.zero		1
	.type		_ZN39_INTERNAL_e1be5b9e_4_k_cu_bb055ddb_33204cuda3std3__48in_placeE,@object
	.size		_ZN39_INTERNAL_e1be5b9e_4_k_cu_bb055ddb_33204cuda3std3__48in_placeE,(_ZN39_INTERNAL_e1be5b9e_4_k_cu_bb055ddb_33204cuda3std6ranges3__45__cpo9iter_moveE - _ZN39_INTERNAL_e1be5b9e_4_k_cu_bb055ddb_33204cuda3std3__48in_placeE)
_ZN39_INTERNAL_e1be5b9e_4_k_cu_bb055ddb_33204cuda3std3__48in_placeE:
	.zero		1
	.type		_ZN39_INTERNAL_e1be5b9e_4_k_cu_bb055ddb_33204cuda3std6ranges3__45__cpo9iter_moveE,@object
	.size		_ZN39_INTERNAL_e1be5b9e_4_k_cu_bb055ddb_33204cuda3std6ranges3__45__cpo9iter_moveE,(_ZN39_INTERNAL_e1be5b9e_4_k_cu_bb055ddb_33204cuda3std3__45__cpo5beginE - _ZN39_INTERNAL_e1be5b9e_4_k_cu_bb055ddb_33204cuda3std6ranges3__45__cpo9iter_moveE)
_ZN39_INTERNAL_e1be5b9e_4_k_cu_bb055ddb_33204cuda3std6ranges3__45__cpo9iter_moveE:
	.zero		1
	.type		_ZN39_INTERNAL_e1be5b9e_4_k_cu_bb055ddb_33204cuda3std3__45__cpo5beginE,@object
	.size		_ZN39_INTERNAL_e1be5b9e_4_k_cu_bb055ddb_33204cuda3std3__45__cpo5beginE,(_ZN39_INTERNAL_e1be5b9e_4_k_cu_bb055ddb_33204cuda3std3__441_GLOBAL__N__e1be5b9e_4_k_cu_bb055ddb_33206ignoreE - _ZN39_INTERNAL_e1be5b9e_4_k_cu_bb055ddb_33204cuda3std3__45__cpo5beginE)
_ZN39_INTERNAL_e1be5b9e_4_k_cu_bb055ddb_33204cuda3std3__45__cpo5beginE:
	.zero		1
	.type		_ZN39_INTERNAL_e1be5b9e_4_k_cu_bb055ddb_33204cuda3std3__441_GLOBAL__N__e1be5b9e_4_k_cu_bb055ddb_33206ignoreE,@object
	.size		_ZN39_INTERNAL_e1be5b9e_4_k_cu_bb055ddb_33204cuda3std3__441_GLOBAL__N__e1be5b9e_4_k_cu_bb055ddb_33206ignoreE,(_ZN39_INTERNAL_e1be5b9e_4_k_cu_bb055ddb_33204cute7productE - _ZN39_INTERNAL_e1be5b9e_4_k_cu_bb055ddb_33204cuda3std3__441_GLOBAL__N__e1be5b9e_4_k_cu_bb055ddb_33206ignoreE)
_ZN39_INTERNAL_e1be5b9e_4_k_cu_bb055ddb_33204cuda3std3__441_GLOBAL__N__e1be5b9e_4_k_cu_bb055ddb_33206ignoreE:
	.zero		1
	.type		_ZN39_INTERNAL_e1be5b9e_4_k_cu_bb055ddb_33204cute7productE,@object
	.size		_ZN39_INTERNAL_e1be5b9e_4_k_cu_bb055ddb_33204cute7productE,(_ZN39_INTERNAL_e1be5b9e_4_k_cu_bb055ddb_33204cuda3std3__45__cpo3endE - _ZN39_INTERNAL_e1be5b9e_4_k_cu_bb055ddb_33204cute7productE)
_ZN39_INTERNAL_e1be5b9e_4_k_cu_bb055ddb_33204cute7productE:
	.zero		1
	.type		_ZN39_INTERNAL_e1be5b9e_4_k_cu_bb055ddb_33204cuda3std3__45__cpo3endE,@object
	.size		_ZN39_INTERNAL_e1be5b9e_4_k_cu_bb055ddb_33204cuda3std3__45__cpo3endE,(_ZN39_INTERNAL_e1be5b9e_4_k_cu_bb055ddb_33204cuda3std3__419piecewise_constructE - _ZN39_INTERNAL_e1be5b9e_4_k_cu_bb055ddb_33204cuda3std3__45__cpo3endE)
_ZN39_INTERNAL_e1be5b9e_4_k_cu_bb055ddb_33204cuda3std3__45__cpo3endE:
	.zero		1
	.type		_ZN39_INTERNAL_e1be5b9e_4_k_cu_bb055ddb_33204cuda3std3__419piecewise_constructE,@object
	.size		_ZN39_INTERNAL_e1be5b9e_4_k_cu_bb055ddb_33204cuda3std3__419piecewise_constructE,(_ZN39_INTERNAL_e1be5b9e_4_k_cu_bb055ddb_33204cuda3std3__45__cpo4cendE - _ZN39_INTERNAL_e1be5b9e_4_k_cu_bb055ddb_33204cuda3std3__419piecewise_constructE)
_ZN39_INTERNAL_e1be5b9e_4_k_cu_bb055ddb_33204cuda3std3__419piecewise_constructE:
	.zero		1
	.type		_ZN39_INTERNAL_e1be5b9e_4_k_cu_bb055ddb_33204cuda3std3__45__cpo4cendE,@object
	.size		_ZN39_INTERNAL_e1be5b9e_4_k_cu_bb055ddb_33204cuda3std3__45__cpo4cendE,(_ZN39_INTERNAL_e1be5b9e_4_k_cu_bb055ddb_33204cuda3std6ranges3__45__cpo4swapE - _ZN39_INTERNAL_e1be5b9e_4_k_cu_bb055ddb_33204cuda3std3__45__cpo4cendE)
_ZN39_INTERNAL_e1be5b9e_4_k_cu_bb055ddb_33204cuda3std3__45__cpo4cendE:
	.zero		1
	.type		_ZN39_INTERNAL_e1be5b9e_4_k_cu_bb055ddb_33204cuda3std6ranges3__45__cpo4swapE,@object
	.size		_ZN39_INTERNAL_e1be5b9e_4_k_cu_bb055ddb_33204cuda3std6ranges3__45__cpo4swapE,(.L_8 - _ZN39_INTERNAL_e1be5b9e_4_k_cu_bb055ddb_33204cuda3std6ranges3__45__cpo4swapE)
_ZN39_INTERNAL_e1be5b9e_4_k_cu_bb055ddb_33204cuda3std6ranges3__45__cpo4swapE:
	.zero		1
.L_8:


//--------------------- .nv.constant0._ZN7cutlass13device_kernelINS_4fmha6kernel28FmhaKernelTmaWarpSpecializedINS1_10collective30FmhaMainloopTmaWarpSpecializedINS_10bfloat16_tEffN4cute5tupleIJNS7_1CILi128EEESA_NS9_ILi64EEEEEENS8_IJiNS9_ILi1EEENS8_IJiiEEEEEESF_SF_NS4_14ResidualFusionEJEEENS4_15FmhaFwdEpilogueIS6_fNS8_IJSB_SB_SA_EEEEENS2_23IndividualTileSchedulerEJEEEEEvNT_6ParamsE --------------------------
	.section	.nv.constant0._ZN7cutlass13device_kernelINS_4fmha6kernel28FmhaKernelTmaWarpSpecializedINS1_10collective30FmhaMainloopTmaWarpSpecializedINS_10bfloat16_tEffN4cute5tupleIJNS7_1CILi128EEESA_NS9_ILi64EEEEEENS8_IJiNS9_ILi1EEENS8_IJiiEEEEEESF_SF_NS4_14ResidualFusionEJEEENS4_15FmhaFwdEpilogueIS6_fNS8_IJSB_SB_SA_EEEEENS2_23IndividualTileSchedulerEJEEEEEvNT_6ParamsE,"a",@progbits
	.sectionflags	@""
	.align	4
.nv.constant0._ZN7cutlass13device_kernelINS_4fmha6kernel28FmhaKernelTmaWarpSpecializedINS1_10collective30FmhaMainloopTmaWarpSpecializedINS_10bfloat16_tEffN4cute5tupleIJNS7_1CILi128EEESA_NS9_ILi64EEEEEENS8_IJiNS9_ILi1EEENS8_IJiiEEEEEESF_SF_NS4_14ResidualFusionEJEEENS4_15FmhaFwdEpilogueIS6_fNS8_IJSB_SB_SA_EEEEENS2_23IndividualTileSchedulerEJEEEEEvNT_6ParamsE:
	.zero		2688


//--------------------- SYMBOLS --------------------------

	.type		.nv.reservedSmem.offset0,@object
	.size		.nv.reservedSmem.offset0,0x4
	.type		__assertfail,@function
